//
// Generated by NVIDIA NVVM Compiler
//
// Compiler Build ID: CL-36424714
// Cuda compilation tools, release 13.0, V13.0.88
// Based on NVVM 20.0.0
//

.version 9.0
.target sm_100
.address_size 64

	// .globl	_Z14genChildBoardsPiS_iS_S_S_
.extern .func  (.param .b32 func_retval0) vprintf
(
	.param .b64 vprintf_param_0,
	.param .b64 vprintf_param_1
)
;
.global .align 1 .b8 $str[13] = {104, 101, 108, 108, 111, 32, 119, 111, 114, 108, 100, 10};
.global .align 1 .b8 $str$1[17] = {102, 111, 117, 110, 100, 32, 115, 111, 108, 117, 116, 105, 111, 110, 32, 10};

.visible .entry _Z14genChildBoardsPiS_iS_S_S_(
	.param .u64 .ptr .align 1 _Z14genChildBoardsPiS_iS_S_S__param_0,
	.param .u64 .ptr .align 1 _Z14genChildBoardsPiS_iS_S_S__param_1,
	.param .u32 _Z14genChildBoardsPiS_iS_S_S__param_2,
	.param .u64 .ptr .align 1 _Z14genChildBoardsPiS_iS_S_S__param_3,
	.param .u64 .ptr .align 1 _Z14genChildBoardsPiS_iS_S_S__param_4,
	.param .u64 .ptr .align 1 _Z14genChildBoardsPiS_iS_S_S__param_5
)
{
	.reg .pred 	%p<136>;
	.reg .b16 	%rs<75>;
	.reg .b32 	%r<253>;
	.reg .b64 	%rd<69>;

	ld.param.u64 	%rd12, [_Z14genChildBoardsPiS_iS_S_S__param_0];
	ld.param.u64 	%rd13, [_Z14genChildBoardsPiS_iS_S_S__param_1];
	ld.param.u32 	%r65, [_Z14genChildBoardsPiS_iS_S_S__param_2];
	ld.param.u64 	%rd14, [_Z14genChildBoardsPiS_iS_S_S__param_4];
	cvta.to.global.u64 	%rd1, %rd14;
	cvta.to.global.u64 	%rd2, %rd13;
	cvta.to.global.u64 	%rd3, %rd12;
	mov.u32 	%r66, %ctaid.x;
	mov.u32 	%r67, %ntid.x;
	mov.u32 	%r68, %tid.x;
	mad.lo.s32 	%r231, %r66, %r67, %r68;
	mul.lo.s32 	%r2, %r231, 81;
	setp.ge.u32 	%p4, %r231, %r65;
	@%p4 bra 	$L__BB0_46;
$L__BB0_1:
	mov.b32 	%r232, 0;
	mov.b16 	%rs64, 0;
	mov.u16 	%rs65, %rs64;
	mov.u32 	%r233, %r2;
$L__BB0_2:
	mul.wide.s32 	%rd15, %r233, 4;
	add.s64 	%rd16, %rd3, %rd15;
	ld.global.u32 	%r6, [%rd16];
	setp.ne.s32 	%p5, %r6, 0;
	@%p5 bra 	$L__BB0_44;
	mul.hi.u32 	%r71, %r232, 954437177;
	shr.u32 	%r72, %r71, 1;
	mul.lo.s32 	%r73, %r72, 9;
	cvt.u16.u32 	%rs23, %r72;
	sub.s32 	%r7, %r233, %r2;
	mul.hi.u32 	%r74, %r7, 954437177;
	shr.u32 	%r8, %r74, 1;
	mul.lo.s32 	%r75, %r8, 9;
	sub.s32 	%r9, %r7, %r75;
	add.s32 	%r76, %r75, %r2;
	add.s32 	%r77, %r9, %r2;
	mul.hi.u32 	%r78, %r7, 795364315;
	sub.s32 	%r79, %r7, %r78;
	shr.u32 	%r80, %r79, 1;
	add.s32 	%r81, %r80, %r78;
	shr.u32 	%r82, %r81, 4;
	mul.lo.s32 	%r10, %r82, 3;
	cvt.u16.u32 	%rs24, %r9;
	mul.lo.s16 	%rs25, %rs24, 86;
	shr.u16 	%rs26, %rs25, 8;
	mul.lo.s16 	%rs27, %rs26, 3;
	sub.s16 	%rs28, %rs24, %rs27;
	cvt.u32.u16 	%r83, %rs28;
	and.b32  	%r84, %r83, 255;
	sub.s32 	%r11, %r9, %r84;
	sub.s32 	%r85, %r73, %r232;
	add.s32 	%r86, %r84, %r85;
	add.s32 	%r87, %r86, 3;
	add.s32 	%r12, %r86, 2;
	sub.s16 	%rs29, %rs28, %rs65;
	mad.lo.s16 	%rs30, %rs23, 9, %rs29;
	add.s16 	%rs31, %rs30, 3;
	cvt.u32.u16 	%r88, %rs31;
	and.b32  	%r89, %r88, 15;
	add.s32 	%r13, %r89, -1;
	sub.s16 	%rs32, %rs28, %rs64;
	add.s16 	%rs33, %rs32, %rs23;
	add.s16 	%rs34, %rs33, 3;
	cvt.u32.u16 	%r90, %rs34;
	and.b32  	%r91, %r90, 7;
	add.s32 	%r14, %r91, -1;
	mul.wide.s32 	%rd17, %r76, 4;
	add.s64 	%rd4, %rd3, %rd17;
	mul.wide.s32 	%rd18, %r77, 4;
	add.s64 	%rd5, %rd3, %rd18;
	and.b32  	%r15, %r87, 15;
	and.b32  	%r16, %r88, 7;
	and.b32  	%r17, %r90, 3;
	and.b32  	%r92, %r87, -16;
	neg.s32 	%r18, %r92;
	sub.s32 	%r93, %r233, %r84;
	sub.s32 	%r19, %r93, %r75;
	mov.b32 	%r234, 1;
$L__BB0_4:
	setp.gt.u32 	%p6, %r7, 26;
	ld.global.u32 	%r94, [%rd4];
	setp.ne.s32 	%p7, %r94, %r234;
	ld.global.u32 	%r96, [%rd4+4];
	setp.ne.s32 	%p8, %r96, %r234;
	ld.global.u32 	%r98, [%rd4+8];
	setp.ne.s32 	%p9, %r98, %r234;
	ld.global.u32 	%r100, [%rd4+12];
	setp.ne.s32 	%p10, %r100, %r234;
	ld.global.u32 	%r102, [%rd4+16];
	setp.ne.s32 	%p11, %r102, %r234;
	ld.global.u32 	%r104, [%rd4+20];
	setp.ne.s32 	%p12, %r104, %r234;
	ld.global.u32 	%r106, [%rd4+24];
	setp.ne.s32 	%p13, %r106, %r234;
	ld.global.u32 	%r108, [%rd4+28];
	setp.ne.s32 	%p14, %r108, %r234;
	ld.global.u32 	%r110, [%rd4+32];
	setp.ne.s32 	%p15, %r110, %r234;
	ld.global.u32 	%r112, [%rd5];
	setp.ne.s32 	%p16, %r112, %r234;
	ld.global.u32 	%r114, [%rd5+36];
	setp.ne.s32 	%p17, %r114, %r234;
	ld.global.u32 	%r116, [%rd5+72];
	setp.ne.s32 	%p18, %r116, %r234;
	ld.global.u32 	%r118, [%rd5+108];
	setp.ne.s32 	%p19, %r118, %r234;
	ld.global.u32 	%r120, [%rd5+144];
	setp.ne.s32 	%p20, %r120, %r234;
	ld.global.u32 	%r122, [%rd5+180];
	setp.ne.s32 	%p21, %r122, %r234;
	ld.global.u32 	%r124, [%rd5+216];
	setp.ne.s32 	%p22, %r124, %r234;
	ld.global.u32 	%r126, [%rd5+252];
	setp.ne.s32 	%p23, %r126, %r234;
	ld.global.u32 	%r128, [%rd5+288];
	setp.ne.s32 	%p24, %r128, %r234;
	and.pred  	%p25, %p24, %p23;
	and.pred  	%p26, %p25, %p22;
	and.pred  	%p27, %p26, %p21;
	and.pred  	%p28, %p27, %p20;
	and.pred  	%p29, %p28, %p19;
	and.pred  	%p30, %p29, %p18;
	and.pred  	%p31, %p30, %p17;
	and.pred  	%p32, %p31, %p16;
	and.pred  	%p33, %p32, %p15;
	and.pred  	%p34, %p33, %p14;
	and.pred  	%p35, %p34, %p13;
	and.pred  	%p36, %p35, %p12;
	and.pred  	%p37, %p36, %p11;
	and.pred  	%p38, %p37, %p10;
	and.pred  	%p39, %p38, %p9;
	and.pred  	%p40, %p39, %p8;
	and.pred  	%p135, %p40, %p7;
	@%p6 bra 	$L__BB0_22;
	selp.u16 	%rs74, 1, 0, %p135;
	mov.u32 	%r235, %r10;
$L__BB0_6:
	mov.u32 	%r21, %r235;
	setp.gt.s32 	%p41, %r11, 2;
	@%p41 bra 	$L__BB0_20;
	setp.lt.u32 	%p42, %r12, 15;
	mul.lo.s32 	%r22, %r21, 9;
	add.s32 	%r23, %r22, %r2;
	mov.u32 	%r239, %r11;
	@%p42 bra 	$L__BB0_10;
	add.s32 	%r236, %r19, %r22;
	mov.u32 	%r237, %r18;
	mov.u32 	%r239, %r11;
$L__BB0_9:
	.pragma "nounroll";
	mul.wide.s32 	%rd19, %r236, 4;
	add.s64 	%rd20, %rd3, %rd19;
	ld.global.u32 	%r129, [%rd20];
	setp.eq.s32 	%p43, %r129, %r234;
	ld.global.u32 	%r131, [%rd20+4];
	setp.eq.s32 	%p44, %r131, %r234;
	ld.global.u32 	%r133, [%rd20+8];
	setp.eq.s32 	%p45, %r133, %r234;
	ld.global.u32 	%r135, [%rd20+12];
	setp.eq.s32 	%p46, %r135, %r234;
	ld.global.u32 	%r137, [%rd20+16];
	setp.eq.s32 	%p47, %r137, %r234;
	ld.global.u32 	%r139, [%rd20+20];
	setp.eq.s32 	%p48, %r139, %r234;
	ld.global.u32 	%r141, [%rd20+24];
	setp.eq.s32 	%p49, %r141, %r234;
	ld.global.u32 	%r143, [%rd20+28];
	setp.eq.s32 	%p50, %r143, %r234;
	ld.global.u32 	%r145, [%rd20+32];
	setp.eq.s32 	%p51, %r145, %r234;
	ld.global.u32 	%r147, [%rd20+36];
	setp.eq.s32 	%p52, %r147, %r234;
	ld.global.u32 	%r149, [%rd20+40];
	setp.eq.s32 	%p53, %r149, %r234;
	ld.global.u32 	%r151, [%rd20+44];
	setp.eq.s32 	%p54, %r151, %r234;
	ld.global.u32 	%r153, [%rd20+48];
	setp.eq.s32 	%p55, %r153, %r234;
	ld.global.u32 	%r155, [%rd20+52];
	setp.eq.s32 	%p56, %r155, %r234;
	ld.global.u32 	%r157, [%rd20+56];
	setp.eq.s32 	%p57, %r157, %r234;
	ld.global.u32 	%r159, [%rd20+60];
	setp.eq.s32 	%p58, %r159, %r234;
	selp.b16 	%rs36, 0, %rs74, %p43;
	selp.b16 	%rs37, 0, %rs36, %p44;
	selp.b16 	%rs38, 0, %rs37, %p45;
	selp.b16 	%rs39, 0, %rs38, %p46;
	selp.b16 	%rs40, 0, %rs39, %p47;
	selp.b16 	%rs41, 0, %rs40, %p48;
	selp.b16 	%rs42, 0, %rs41, %p49;
	selp.b16 	%rs43, 0, %rs42, %p50;
	selp.b16 	%rs44, 0, %rs43, %p51;
	selp.b16 	%rs45, 0, %rs44, %p52;
	selp.b16 	%rs46, 0, %rs45, %p53;
	selp.b16 	%rs47, 0, %rs46, %p54;
	selp.b16 	%rs48, 0, %rs47, %p55;
	selp.b16 	%rs49, 0, %rs48, %p56;
	selp.b16 	%rs50, 0, %rs49, %p57;
	selp.b16 	%rs74, 0, %rs50, %p58;
	add.s32 	%r239, %r239, 16;
	add.s32 	%r237, %r237, 16;
	add.s32 	%r236, %r236, 16;
	setp.ne.s32 	%p59, %r237, 0;
	@%p59 bra 	$L__BB0_9;
$L__BB0_10:
	setp.eq.s32 	%p60, %r15, 0;
	@%p60 bra 	$L__BB0_20;
	setp.lt.u32 	%p61, %r13, 7;
	@%p61 bra 	$L__BB0_13;
	add.s32 	%r160, %r23, %r239;
	mul.wide.s32 	%rd21, %r160, 4;
	add.s64 	%rd22, %rd3, %rd21;
	ld.global.u32 	%r161, [%rd22];
	setp.eq.s32 	%p62, %r161, %r234;
	ld.global.u32 	%r163, [%rd22+4];
	setp.eq.s32 	%p63, %r163, %r234;
	ld.global.u32 	%r165, [%rd22+8];
	setp.eq.s32 	%p64, %r165, %r234;
	ld.global.u32 	%r167, [%rd22+12];
	setp.eq.s32 	%p65, %r167, %r234;
	ld.global.u32 	%r169, [%rd22+16];
	setp.eq.s32 	%p66, %r169, %r234;
	ld.global.u32 	%r171, [%rd22+20];
	setp.eq.s32 	%p67, %r171, %r234;
	ld.global.u32 	%r173, [%rd22+24];
	setp.eq.s32 	%p68, %r173, %r234;
	ld.global.u32 	%r175, [%rd22+28];
	setp.eq.s32 	%p69, %r175, %r234;
	selp.b16 	%rs52, 0, %rs74, %p62;
	selp.b16 	%rs53, 0, %rs52, %p63;
	selp.b16 	%rs54, 0, %rs53, %p64;
	selp.b16 	%rs55, 0, %rs54, %p65;
	selp.b16 	%rs56, 0, %rs55, %p66;
	selp.b16 	%rs57, 0, %rs56, %p67;
	selp.b16 	%rs58, 0, %rs57, %p68;
	selp.b16 	%rs74, 0, %rs58, %p69;
	add.s32 	%r239, %r239, 8;
$L__BB0_13:
	setp.eq.s32 	%p70, %r16, 0;
	@%p70 bra 	$L__BB0_20;
	setp.lt.u32 	%p71, %r14, 3;
	@%p71 bra 	$L__BB0_16;
	add.s32 	%r176, %r23, %r239;
	mul.wide.s32 	%rd23, %r176, 4;
	add.s64 	%rd24, %rd3, %rd23;
	ld.global.u32 	%r177, [%rd24];
	setp.eq.s32 	%p72, %r177, %r234;
	ld.global.u32 	%r179, [%rd24+4];
	setp.eq.s32 	%p73, %r179, %r234;
	ld.global.u32 	%r181, [%rd24+8];
	setp.eq.s32 	%p74, %r181, %r234;
	ld.global.u32 	%r183, [%rd24+12];
	setp.eq.s32 	%p75, %r183, %r234;
	selp.b16 	%rs60, 0, %rs74, %p72;
	selp.b16 	%rs61, 0, %rs60, %p73;
	selp.b16 	%rs62, 0, %rs61, %p74;
	selp.b16 	%rs74, 0, %rs62, %p75;
	add.s32 	%r239, %r239, 4;
$L__BB0_16:
	setp.eq.s32 	%p76, %r17, 0;
	@%p76 bra 	$L__BB0_20;
	setp.eq.s32 	%p77, %r17, 1;
	add.s32 	%r184, %r23, %r239;
	mul.wide.s32 	%rd25, %r184, 4;
	add.s64 	%rd6, %rd3, %rd25;
	ld.global.u32 	%r185, [%rd6];
	setp.eq.s32 	%p78, %r185, %r234;
	selp.b16 	%rs74, 0, %rs74, %p78;
	@%p77 bra 	$L__BB0_20;
	setp.eq.s32 	%p79, %r17, 2;
	ld.global.u32 	%r186, [%rd6+4];
	setp.eq.s32 	%p80, %r186, %r234;
	selp.b16 	%rs74, 0, %rs74, %p80;
	@%p79 bra 	$L__BB0_20;
	ld.global.u32 	%r187, [%rd6+8];
	setp.eq.s32 	%p81, %r187, %r234;
	selp.b16 	%rs74, 0, %rs74, %p81;
$L__BB0_20:
	add.s32 	%r235, %r21, 1;
	setp.lt.u32 	%p82, %r21, 2;
	@%p82 bra 	$L__BB0_6;
	and.b16  	%rs63, %rs74, 255;
	setp.eq.s16 	%p135, %rs63, 1;
$L__BB0_22:
	not.pred 	%p83, %p135;
	@%p83 bra 	$L__BB0_43;
	ld.param.u64 	%rd68, [_Z14genChildBoardsPiS_iS_S_S__param_5];
	ld.param.u64 	%rd67, [_Z14genChildBoardsPiS_iS_S_S__param_3];
	cvta.to.global.u64 	%rd26, %rd67;
	atom.global.add.u32 	%r189, [%rd26], 1;
	cvta.to.global.u64 	%rd27, %rd68;
	mul.wide.s32 	%rd28, %r189, 4;
	add.s64 	%rd7, %rd27, %rd28;
	mul.lo.s32 	%r37, %r189, 81;
	mad.lo.s32 	%r190, %r8, 9, %r9;
	add.s32 	%r191, %r190, %r37;
	mul.wide.s32 	%rd29, %r191, 4;
	add.s64 	%rd8, %rd2, %rd29;
	mov.b32 	%r242, 0;
	mov.u32 	%r244, %r242;
$L__BB0_24:
	setp.eq.s32 	%p84, %r9, 0;
	mul.lo.s32 	%r40, %r242, 9;
	mad.lo.s32 	%r41, %r231, 81, %r40;
	add.s32 	%r192, %r40, %r37;
	setp.eq.s32 	%p85, %r242, %r8;
	mul.wide.u32 	%rd30, %r41, 4;
	add.s64 	%rd31, %rd3, %rd30;
	ld.global.u32 	%r193, [%rd31];
	mul.wide.s32 	%rd32, %r192, 4;
	add.s64 	%rd9, %rd2, %rd32;
	st.global.u32 	[%rd9], %r193;
	setp.ne.s32 	%p86, %r193, 0;
	and.pred  	%p87, %p85, %p84;
	or.pred  	%p88, %p86, %p87;
	@%p88 bra 	$L__BB0_26;
	add.s32 	%r194, %r244, %r37;
	mul.wide.s32 	%rd33, %r194, 4;
	add.s64 	%rd34, %rd1, %rd33;
	st.global.u32 	[%rd34], %r40;
	add.s32 	%r244, %r244, 1;
$L__BB0_26:
	setp.eq.s32 	%p90, %r9, 1;
	add.s32 	%r195, %r41, 1;
	mul.wide.u32 	%rd35, %r195, 4;
	add.s64 	%rd36, %rd3, %rd35;
	ld.global.u32 	%r196, [%rd36];
	st.global.u32 	[%rd9+4], %r196;
	setp.ne.s32 	%p91, %r196, 0;
	and.pred  	%p92, %p85, %p90;
	or.pred  	%p93, %p91, %p92;
	@%p93 bra 	$L__BB0_28;
	add.s32 	%r197, %r40, 1;
	add.s32 	%r198, %r244, %r37;
	mul.wide.s32 	%rd37, %r198, 4;
	add.s64 	%rd38, %rd1, %rd37;
	st.global.u32 	[%rd38], %r197;
	add.s32 	%r244, %r244, 1;
$L__BB0_28:
	setp.eq.s32 	%p95, %r9, 2;
	add.s32 	%r199, %r41, 2;
	mul.wide.u32 	%rd39, %r199, 4;
	add.s64 	%rd40, %rd3, %rd39;
	ld.global.u32 	%r200, [%rd40];
	st.global.u32 	[%rd9+8], %r200;
	setp.ne.s32 	%p96, %r200, 0;
	and.pred  	%p97, %p85, %p95;
	or.pred  	%p98, %p96, %p97;
	@%p98 bra 	$L__BB0_30;
	add.s32 	%r201, %r40, 2;
	add.s32 	%r202, %r244, %r37;
	mul.wide.s32 	%rd41, %r202, 4;
	add.s64 	%rd42, %rd1, %rd41;
	st.global.u32 	[%rd42], %r201;
	add.s32 	%r244, %r244, 1;
$L__BB0_30:
	setp.eq.s32 	%p100, %r9, 3;
	add.s32 	%r203, %r41, 3;
	mul.wide.u32 	%rd43, %r203, 4;
	add.s64 	%rd44, %rd3, %rd43;
	ld.global.u32 	%r204, [%rd44];
	st.global.u32 	[%rd9+12], %r204;
	setp.ne.s32 	%p101, %r204, 0;
	and.pred  	%p102, %p85, %p100;
	or.pred  	%p103, %p101, %p102;
	@%p103 bra 	$L__BB0_32;
	add.s32 	%r205, %r40, 3;
	add.s32 	%r206, %r244, %r37;
	mul.wide.s32 	%rd45, %r206, 4;
	add.s64 	%rd46, %rd1, %rd45;
	st.global.u32 	[%rd46], %r205;
	add.s32 	%r244, %r244, 1;
$L__BB0_32:
	setp.eq.s32 	%p105, %r9, 4;
	add.s32 	%r207, %r41, 4;
	mul.wide.u32 	%rd47, %r207, 4;
	add.s64 	%rd48, %rd3, %rd47;
	ld.global.u32 	%r208, [%rd48];
	st.global.u32 	[%rd9+16], %r208;
	setp.ne.s32 	%p106, %r208, 0;
	and.pred  	%p107, %p85, %p105;
	or.pred  	%p108, %p106, %p107;
	@%p108 bra 	$L__BB0_34;
	add.s32 	%r209, %r40, 4;
	add.s32 	%r210, %r244, %r37;
	mul.wide.s32 	%rd49, %r210, 4;
	add.s64 	%rd50, %rd1, %rd49;
	st.global.u32 	[%rd50], %r209;
	add.s32 	%r244, %r244, 1;
$L__BB0_34:
	setp.eq.s32 	%p110, %r9, 5;
	add.s32 	%r211, %r41, 5;
	mul.wide.u32 	%rd51, %r211, 4;
	add.s64 	%rd52, %rd3, %rd51;
	ld.global.u32 	%r212, [%rd52];
	st.global.u32 	[%rd9+20], %r212;
	setp.ne.s32 	%p111, %r212, 0;
	and.pred  	%p112, %p85, %p110;
	or.pred  	%p113, %p111, %p112;
	@%p113 bra 	$L__BB0_36;
	add.s32 	%r213, %r40, 5;
	add.s32 	%r214, %r244, %r37;
	mul.wide.s32 	%rd53, %r214, 4;
	add.s64 	%rd54, %rd1, %rd53;
	st.global.u32 	[%rd54], %r213;
	add.s32 	%r244, %r244, 1;
$L__BB0_36:
	setp.eq.s32 	%p115, %r9, 6;
	add.s32 	%r215, %r41, 6;
	mul.wide.u32 	%rd55, %r215, 4;
	add.s64 	%rd56, %rd3, %rd55;
	ld.global.u32 	%r216, [%rd56];
	st.global.u32 	[%rd9+24], %r216;
	setp.ne.s32 	%p116, %r216, 0;
	and.pred  	%p117, %p85, %p115;
	or.pred  	%p118, %p116, %p117;
	@%p118 bra 	$L__BB0_38;
	add.s32 	%r217, %r40, 6;
	add.s32 	%r218, %r244, %r37;
	mul.wide.s32 	%rd57, %r218, 4;
	add.s64 	%rd58, %rd1, %rd57;
	st.global.u32 	[%rd58], %r217;
	add.s32 	%r244, %r244, 1;
$L__BB0_38:
	setp.eq.s32 	%p120, %r9, 7;
	add.s32 	%r219, %r41, 7;
	mul.wide.u32 	%rd59, %r219, 4;
	add.s64 	%rd60, %rd3, %rd59;
	ld.global.u32 	%r220, [%rd60];
	st.global.u32 	[%rd9+28], %r220;
	setp.ne.s32 	%p121, %r220, 0;
	and.pred  	%p122, %p85, %p120;
	or.pred  	%p123, %p121, %p122;
	@%p123 bra 	$L__BB0_40;
	add.s32 	%r221, %r40, 7;
	add.s32 	%r222, %r244, %r37;
	mul.wide.s32 	%rd61, %r222, 4;
	add.s64 	%rd62, %rd1, %rd61;
	st.global.u32 	[%rd62], %r221;
	add.s32 	%r244, %r244, 1;
$L__BB0_40:
	setp.eq.s32 	%p125, %r9, 8;
	add.s32 	%r223, %r41, 8;
	mul.wide.u32 	%rd63, %r223, 4;
	add.s64 	%rd64, %rd3, %rd63;
	ld.global.u32 	%r224, [%rd64];
	st.global.u32 	[%rd9+32], %r224;
	setp.ne.s32 	%p126, %r224, 0;
	and.pred  	%p127, %p85, %p125;
	or.pred  	%p128, %p126, %p127;
	@%p128 bra 	$L__BB0_42;
	add.s32 	%r225, %r40, 8;
	add.s32 	%r226, %r244, %r37;
	mul.wide.s32 	%rd65, %r226, 4;
	add.s64 	%rd66, %rd1, %rd65;
	st.global.u32 	[%rd66], %r225;
	add.s32 	%r244, %r244, 1;
$L__BB0_42:
	st.global.u32 	[%rd7], %r244;
	st.global.u32 	[%rd8], %r234;
	add.s32 	%r242, %r242, 1;
	setp.ne.s32 	%p129, %r242, 9;
	@%p129 bra 	$L__BB0_24;
$L__BB0_43:
	add.s32 	%r234, %r234, 1;
	setp.ne.s32 	%p130, %r234, 10;
	@%p130 bra 	$L__BB0_4;
$L__BB0_44:
	setp.ne.s32 	%p131, %r6, 0;
	add.s32 	%r62, %r233, 1;
	add.s32 	%r227, %r2, 80;
	setp.lt.s32 	%p132, %r233, %r227;
	and.pred  	%p133, %p131, %p132;
	add.s32 	%r232, %r232, 1;
	add.s16 	%rs65, %rs65, 1;
	add.s16 	%rs64, %rs64, 1;
	mov.u32 	%r233, %r62;
	@%p133 bra 	$L__BB0_2;
	ld.param.u32 	%r230, [_Z14genChildBoardsPiS_iS_S_S__param_2];
	mov.u32 	%r228, %ntid.x;
	mov.u32 	%r229, %nctaid.x;
	mad.lo.s32 	%r231, %r228, %r229, %r231;
	setp.lt.u32 	%p134, %r231, %r230;
	@%p134 bra 	$L__BB0_1;
$L__BB0_46:
	ret;

}
	// .globl	_Z12findSolutionPiiS_S_S_S_
.visible .entry _Z12findSolutionPiiS_S_S_S_(
	.param .u64 .ptr .align 1 _Z12findSolutionPiiS_S_S_S__param_0,
	.param .u32 _Z12findSolutionPiiS_S_S_S__param_1,
	.param .u64 .ptr .align 1 _Z12findSolutionPiiS_S_S_S__param_2,
	.param .u64 .ptr .align 1 _Z12findSolutionPiiS_S_S_S__param_3,
	.param .u64 .ptr .align 1 _Z12findSolutionPiiS_S_S_S__param_4,
	.param .u64 .ptr .align 1 _Z12findSolutionPiiS_S_S_S__param_5
)
{
	.local .align 1 .b8 	__local_depot1[18];
	.reg .b64 	%SP;
	.reg .b64 	%SPL;
	.reg .pred 	%p<554>;
	.reg .b16 	%rs<569>;
	.reg .b32 	%r<258>;
	.reg .b64 	%rd<441>;

	mov.u64 	%SPL, __local_depot1;
	ld.param.u32 	%r205, [_Z12findSolutionPiiS_S_S_S__param_1];
	ld.param.u64 	%rd206, [_Z12findSolutionPiiS_S_S_S__param_2];
	ld.param.u64 	%rd209, [_Z12findSolutionPiiS_S_S_S__param_4];
	cvta.to.global.u64 	%rd1, %rd209;
	add.u64 	%rd2, %SPL, 0;
	add.u64 	%rd3, %SPL, 9;
	mov.u32 	%r206, %ntid.x;
	mov.u32 	%r207, %nctaid.x;
	mul.lo.s32 	%r1, %r206, %r207;
	mov.u32 	%r208, %tid.x;
	add.s32 	%r253, %r1, %r208;
	ld.global.u32 	%r209, [%rd1];
	setp.ne.s32 	%p1, %r209, 0;
	setp.ge.s32 	%p2, %r253, %r205;
	or.pred  	%p3, %p1, %p2;
	@%p3 bra 	$L__BB1_823;
	cvta.to.global.u64 	%rd4, %rd206;
	mov.u64 	%rd212, $str;
$L__BB1_2:
	ld.param.u64 	%rd437, [_Z12findSolutionPiiS_S_S_S__param_3];
	cvta.global.u64 	%rd213, %rd212;
	{ // callseq 0, 0
	.param .b64 param0;
	st.param.b64 	[param0], %rd213;
	.param .b64 param1;
	st.param.b64 	[param1], 0;
	.param .b32 retval0;
	call.uni (retval0), 
	vprintf, 
	(
	param0, 
	param1
	);
	ld.param.b32 	%r211, [retval0];
	} // callseq 0
	mul.lo.s32 	%r213, %r253, 81;
	cvt.s64.s32 	%rd5, %r213;
	cvta.to.global.u64 	%rd214, %rd437;
	mul.wide.s32 	%rd215, %r253, 4;
	add.s64 	%rd216, %rd214, %rd215;
	ld.global.u32 	%r4, [%rd216];
	setp.lt.s32 	%p4, %r4, 1;
	mov.b32 	%r255, 0;
	@%p4 bra 	$L__BB1_818;
	ld.param.u64 	%rd435, [_Z12findSolutionPiiS_S_S_S__param_0];
	cvta.to.global.u64 	%rd217, %rd435;
	shl.b64 	%rd218, %rd5, 2;
	add.s64 	%rd6, %rd217, %rd218;
	mov.b32 	%r255, 0;
$L__BB1_4:
	cvt.u64.u32 	%rd219, %r255;
	add.s64 	%rd220, %rd219, %rd5;
	shl.b64 	%rd221, %rd220, 2;
	add.s64 	%rd7, %rd4, %rd221;
	ld.global.u32 	%r215, [%rd7];
	mul.wide.s32 	%rd222, %r215, 4;
	add.s64 	%rd223, %rd6, %rd222;
	ld.global.u32 	%r216, [%rd223];
	add.s32 	%r217, %r216, 1;
	st.global.u32 	[%rd223], %r217;
	ld.global.u32 	%r218, [%rd7];
	mul.hi.s32 	%r219, %r218, 954437177;
	shr.u32 	%r220, %r219, 31;
	shr.s32 	%r221, %r219, 1;
	add.s32 	%r222, %r221, %r220;
	mul.lo.s32 	%r223, %r222, 9;
	sub.s32 	%r7, %r218, %r223;
	mov.b16 	%rs1, 0;
	st.local.u8 	[%rd3], %rs1;
	st.local.u8 	[%rd3+1], %rs1;
	st.local.u8 	[%rd3+2], %rs1;
	st.local.u8 	[%rd3+3], %rs1;
	st.local.u8 	[%rd3+4], %rs1;
	st.local.u8 	[%rd3+5], %rs1;
	st.local.u8 	[%rd3+6], %rs1;
	st.local.u8 	[%rd3+7], %rs1;
	st.local.u8 	[%rd3+8], %rs1;
	setp.gt.s32 	%p5, %r218, -1;
	@%p5 bra 	$L__BB1_734;
	mov.b16 	%rs57, 0;
	st.local.u8 	[%rd2], %rs57;
	st.local.u8 	[%rd2+1], %rs57;
	st.local.u8 	[%rd2+2], %rs57;
	st.local.u8 	[%rd2+3], %rs57;
	st.local.u8 	[%rd2+4], %rs57;
	st.local.u8 	[%rd2+5], %rs57;
	st.local.u8 	[%rd2+6], %rs57;
	st.local.u8 	[%rd2+7], %rs57;
	st.local.u8 	[%rd2+8], %rs57;
	ld.global.u32 	%r8, [%rd6];
	setp.eq.s32 	%p61, %r8, 0;
	cvt.s64.s32 	%rd265, %r8;
	add.s64 	%rd8, %rd2, %rd265;
	@%p61 bra 	$L__BB1_8;
	ld.local.u8 	%rs58, [%rd8+-1];
	setp.ne.s16 	%p62, %rs58, 0;
	@%p62 bra 	$L__BB1_815;
	mov.b16 	%rs59, 1;
	st.local.u8 	[%rd8+-1], %rs59;
$L__BB1_8:
	ld.global.u32 	%r9, [%rd6+4];
	setp.eq.s32 	%p63, %r9, 0;
	cvt.s64.s32 	%rd266, %r9;
	add.s64 	%rd9, %rd2, %rd266;
	@%p63 bra 	$L__BB1_11;
	ld.local.u8 	%rs60, [%rd9+-1];
	setp.ne.s16 	%p64, %rs60, 0;
	@%p64 bra 	$L__BB1_815;
	mov.b16 	%rs61, 1;
	st.local.u8 	[%rd9+-1], %rs61;
$L__BB1_11:
	ld.global.u32 	%r10, [%rd6+8];
	setp.eq.s32 	%p65, %r10, 0;
	cvt.s64.s32 	%rd267, %r10;
	add.s64 	%rd10, %rd2, %rd267;
	@%p65 bra 	$L__BB1_14;
	ld.local.u8 	%rs62, [%rd10+-1];
	setp.ne.s16 	%p66, %rs62, 0;
	@%p66 bra 	$L__BB1_815;
	mov.b16 	%rs63, 1;
	st.local.u8 	[%rd10+-1], %rs63;
$L__BB1_14:
	ld.global.u32 	%r11, [%rd6+12];
	setp.eq.s32 	%p67, %r11, 0;
	cvt.s64.s32 	%rd268, %r11;
	add.s64 	%rd11, %rd2, %rd268;
	@%p67 bra 	$L__BB1_17;
	ld.local.u8 	%rs64, [%rd11+-1];
	setp.ne.s16 	%p68, %rs64, 0;
	@%p68 bra 	$L__BB1_815;
	mov.b16 	%rs65, 1;
	st.local.u8 	[%rd11+-1], %rs65;
$L__BB1_17:
	ld.global.u32 	%r12, [%rd6+16];
	setp.eq.s32 	%p69, %r12, 0;
	cvt.s64.s32 	%rd269, %r12;
	add.s64 	%rd12, %rd2, %rd269;
	@%p69 bra 	$L__BB1_20;
	ld.local.u8 	%rs66, [%rd12+-1];
	setp.ne.s16 	%p70, %rs66, 0;
	@%p70 bra 	$L__BB1_815;
	mov.b16 	%rs67, 1;
	st.local.u8 	[%rd12+-1], %rs67;
$L__BB1_20:
	ld.global.u32 	%r13, [%rd6+20];
	setp.eq.s32 	%p71, %r13, 0;
	cvt.s64.s32 	%rd270, %r13;
	add.s64 	%rd13, %rd2, %rd270;
	@%p71 bra 	$L__BB1_23;
	ld.local.u8 	%rs68, [%rd13+-1];
	setp.ne.s16 	%p72, %rs68, 0;
	@%p72 bra 	$L__BB1_815;
	mov.b16 	%rs69, 1;
	st.local.u8 	[%rd13+-1], %rs69;
$L__BB1_23:
	ld.global.u32 	%r14, [%rd6+24];
	setp.eq.s32 	%p73, %r14, 0;
	cvt.s64.s32 	%rd271, %r14;
	add.s64 	%rd14, %rd2, %rd271;
	@%p73 bra 	$L__BB1_26;
	ld.local.u8 	%rs70, [%rd14+-1];
	setp.ne.s16 	%p74, %rs70, 0;
	@%p74 bra 	$L__BB1_815;
	mov.b16 	%rs71, 1;
	st.local.u8 	[%rd14+-1], %rs71;
$L__BB1_26:
	ld.global.u32 	%r15, [%rd6+28];
	setp.eq.s32 	%p75, %r15, 0;
	@%p75 bra 	$L__BB1_29;
	cvt.s64.s32 	%rd272, %r15;
	add.s64 	%rd15, %rd2, %rd272;
	ld.local.u8 	%rs72, [%rd15+-1];
	setp.ne.s16 	%p76, %rs72, 0;
	@%p76 bra 	$L__BB1_815;
	mov.b16 	%rs73, 1;
	st.local.u8 	[%rd15+-1], %rs73;
$L__BB1_29:
	ld.global.u32 	%r16, [%rd6+32];
	setp.eq.s32 	%p77, %r16, 0;
	@%p77 bra 	$L__BB1_32;
	cvt.s64.s32 	%rd273, %r16;
	add.s64 	%rd16, %rd2, %rd273;
	ld.local.u8 	%rs74, [%rd16+-1];
	setp.ne.s16 	%p78, %rs74, 0;
	@%p78 bra 	$L__BB1_815;
	mov.b16 	%rs75, 1;
	st.local.u8 	[%rd16+-1], %rs75;
$L__BB1_32:
	mov.b16 	%rs76, 0;
	st.local.u8 	[%rd2], %rs76;
	st.local.u8 	[%rd2+1], %rs76;
	st.local.u8 	[%rd2+2], %rs76;
	st.local.u8 	[%rd2+3], %rs76;
	st.local.u8 	[%rd2+4], %rs76;
	st.local.u8 	[%rd2+5], %rs76;
	st.local.u8 	[%rd2+6], %rs76;
	st.local.u8 	[%rd2+7], %rs76;
	st.local.u8 	[%rd2+8], %rs76;
	ld.global.u32 	%r17, [%rd6+36];
	setp.eq.s32 	%p79, %r17, 0;
	cvt.s64.s32 	%rd274, %r17;
	add.s64 	%rd17, %rd2, %rd274;
	@%p79 bra 	$L__BB1_35;
	ld.local.u8 	%rs77, [%rd17+-1];
	setp.ne.s16 	%p80, %rs77, 0;
	@%p80 bra 	$L__BB1_815;
	mov.b16 	%rs78, 1;
	st.local.u8 	[%rd17+-1], %rs78;
$L__BB1_35:
	ld.global.u32 	%r18, [%rd6+40];
	setp.eq.s32 	%p81, %r18, 0;
	cvt.s64.s32 	%rd275, %r18;
	add.s64 	%rd18, %rd2, %rd275;
	@%p81 bra 	$L__BB1_38;
	ld.local.u8 	%rs79, [%rd18+-1];
	setp.ne.s16 	%p82, %rs79, 0;
	@%p82 bra 	$L__BB1_815;
	mov.b16 	%rs80, 1;
	st.local.u8 	[%rd18+-1], %rs80;
$L__BB1_38:
	ld.global.u32 	%r19, [%rd6+44];
	setp.eq.s32 	%p83, %r19, 0;
	cvt.s64.s32 	%rd276, %r19;
	add.s64 	%rd19, %rd2, %rd276;
	@%p83 bra 	$L__BB1_41;
	ld.local.u8 	%rs81, [%rd19+-1];
	setp.ne.s16 	%p84, %rs81, 0;
	@%p84 bra 	$L__BB1_815;
	mov.b16 	%rs82, 1;
	st.local.u8 	[%rd19+-1], %rs82;
$L__BB1_41:
	ld.global.u32 	%r20, [%rd6+48];
	setp.eq.s32 	%p85, %r20, 0;
	cvt.s64.s32 	%rd277, %r20;
	add.s64 	%rd20, %rd2, %rd277;
	@%p85 bra 	$L__BB1_44;
	ld.local.u8 	%rs83, [%rd20+-1];
	setp.ne.s16 	%p86, %rs83, 0;
	@%p86 bra 	$L__BB1_815;
	mov.b16 	%rs84, 1;
	st.local.u8 	[%rd20+-1], %rs84;
$L__BB1_44:
	ld.global.u32 	%r21, [%rd6+52];
	setp.eq.s32 	%p87, %r21, 0;
	cvt.s64.s32 	%rd278, %r21;
	add.s64 	%rd21, %rd2, %rd278;
	@%p87 bra 	$L__BB1_47;
	ld.local.u8 	%rs85, [%rd21+-1];
	setp.ne.s16 	%p88, %rs85, 0;
	@%p88 bra 	$L__BB1_815;
	mov.b16 	%rs86, 1;
	st.local.u8 	[%rd21+-1], %rs86;
$L__BB1_47:
	ld.global.u32 	%r22, [%rd6+56];
	setp.eq.s32 	%p89, %r22, 0;
	cvt.s64.s32 	%rd279, %r22;
	add.s64 	%rd22, %rd2, %rd279;
	@%p89 bra 	$L__BB1_50;
	ld.local.u8 	%rs87, [%rd22+-1];
	setp.ne.s16 	%p90, %rs87, 0;
	@%p90 bra 	$L__BB1_815;
	mov.b16 	%rs88, 1;
	st.local.u8 	[%rd22+-1], %rs88;
$L__BB1_50:
	ld.global.u32 	%r23, [%rd6+60];
	setp.eq.s32 	%p91, %r23, 0;
	cvt.s64.s32 	%rd280, %r23;
	add.s64 	%rd23, %rd2, %rd280;
	@%p91 bra 	$L__BB1_53;
	ld.local.u8 	%rs89, [%rd23+-1];
	setp.ne.s16 	%p92, %rs89, 0;
	@%p92 bra 	$L__BB1_815;
	mov.b16 	%rs90, 1;
	st.local.u8 	[%rd23+-1], %rs90;
$L__BB1_53:
	ld.global.u32 	%r24, [%rd6+64];
	setp.eq.s32 	%p93, %r24, 0;
	cvt.s64.s32 	%rd281, %r24;
	add.s64 	%rd24, %rd2, %rd281;
	@%p93 bra 	$L__BB1_56;
	ld.local.u8 	%rs91, [%rd24+-1];
	setp.ne.s16 	%p94, %rs91, 0;
	@%p94 bra 	$L__BB1_815;
	mov.b16 	%rs92, 1;
	st.local.u8 	[%rd24+-1], %rs92;
$L__BB1_56:
	ld.global.u32 	%r25, [%rd6+68];
	setp.eq.s32 	%p95, %r25, 0;
	@%p95 bra 	$L__BB1_59;
	cvt.s64.s32 	%rd282, %r25;
	add.s64 	%rd25, %rd2, %rd282;
	ld.local.u8 	%rs93, [%rd25+-1];
	setp.ne.s16 	%p96, %rs93, 0;
	@%p96 bra 	$L__BB1_815;
	mov.b16 	%rs94, 1;
	st.local.u8 	[%rd25+-1], %rs94;
$L__BB1_59:
	mov.b16 	%rs95, 0;
	st.local.u8 	[%rd2], %rs95;
	st.local.u8 	[%rd2+1], %rs95;
	st.local.u8 	[%rd2+2], %rs95;
	st.local.u8 	[%rd2+3], %rs95;
	st.local.u8 	[%rd2+4], %rs95;
	st.local.u8 	[%rd2+5], %rs95;
	st.local.u8 	[%rd2+6], %rs95;
	st.local.u8 	[%rd2+7], %rs95;
	st.local.u8 	[%rd2+8], %rs95;
	ld.global.u32 	%r26, [%rd6+72];
	setp.eq.s32 	%p97, %r26, 0;
	cvt.s64.s32 	%rd283, %r26;
	add.s64 	%rd26, %rd2, %rd283;
	@%p97 bra 	$L__BB1_62;
	ld.local.u8 	%rs96, [%rd26+-1];
	setp.ne.s16 	%p98, %rs96, 0;
	@%p98 bra 	$L__BB1_815;
	mov.b16 	%rs97, 1;
	st.local.u8 	[%rd26+-1], %rs97;
$L__BB1_62:
	ld.global.u32 	%r27, [%rd6+76];
	setp.eq.s32 	%p99, %r27, 0;
	cvt.s64.s32 	%rd284, %r27;
	add.s64 	%rd27, %rd2, %rd284;
	@%p99 bra 	$L__BB1_65;
	ld.local.u8 	%rs98, [%rd27+-1];
	setp.ne.s16 	%p100, %rs98, 0;
	@%p100 bra 	$L__BB1_815;
	mov.b16 	%rs99, 1;
	st.local.u8 	[%rd27+-1], %rs99;
$L__BB1_65:
	ld.global.u32 	%r28, [%rd6+80];
	setp.eq.s32 	%p101, %r28, 0;
	cvt.s64.s32 	%rd285, %r28;
	add.s64 	%rd28, %rd2, %rd285;
	@%p101 bra 	$L__BB1_68;
	ld.local.u8 	%rs100, [%rd28+-1];
	setp.ne.s16 	%p102, %rs100, 0;
	@%p102 bra 	$L__BB1_815;
	mov.b16 	%rs101, 1;
	st.local.u8 	[%rd28+-1], %rs101;
$L__BB1_68:
	ld.global.u32 	%r29, [%rd6+84];
	setp.eq.s32 	%p103, %r29, 0;
	cvt.s64.s32 	%rd286, %r29;
	add.s64 	%rd29, %rd2, %rd286;
	@%p103 bra 	$L__BB1_71;
	ld.local.u8 	%rs102, [%rd29+-1];
	setp.ne.s16 	%p104, %rs102, 0;
	@%p104 bra 	$L__BB1_815;
	mov.b16 	%rs103, 1;
	st.local.u8 	[%rd29+-1], %rs103;
$L__BB1_71:
	ld.global.u32 	%r30, [%rd6+88];
	setp.eq.s32 	%p105, %r30, 0;
	cvt.s64.s32 	%rd287, %r30;
	add.s64 	%rd30, %rd2, %rd287;
	@%p105 bra 	$L__BB1_74;
	ld.local.u8 	%rs104, [%rd30+-1];
	setp.ne.s16 	%p106, %rs104, 0;
	@%p106 bra 	$L__BB1_815;
	mov.b16 	%rs105, 1;
	st.local.u8 	[%rd30+-1], %rs105;
$L__BB1_74:
	ld.global.u32 	%r31, [%rd6+92];
	setp.eq.s32 	%p107, %r31, 0;
	cvt.s64.s32 	%rd288, %r31;
	add.s64 	%rd31, %rd2, %rd288;
	@%p107 bra 	$L__BB1_77;
	ld.local.u8 	%rs106, [%rd31+-1];
	setp.ne.s16 	%p108, %rs106, 0;
	@%p108 bra 	$L__BB1_815;
	mov.b16 	%rs107, 1;
	st.local.u8 	[%rd31+-1], %rs107;
$L__BB1_77:
	ld.global.u32 	%r32, [%rd6+96];
	setp.eq.s32 	%p109, %r32, 0;
	cvt.s64.s32 	%rd289, %r32;
	add.s64 	%rd32, %rd2, %rd289;
	@%p109 bra 	$L__BB1_80;
	ld.local.u8 	%rs108, [%rd32+-1];
	setp.ne.s16 	%p110, %rs108, 0;
	@%p110 bra 	$L__BB1_815;
	mov.b16 	%rs109, 1;
	st.local.u8 	[%rd32+-1], %rs109;
$L__BB1_80:
	ld.global.u32 	%r33, [%rd6+100];
	setp.eq.s32 	%p111, %r33, 0;
	cvt.s64.s32 	%rd290, %r33;
	add.s64 	%rd33, %rd2, %rd290;
	@%p111 bra 	$L__BB1_83;
	ld.local.u8 	%rs110, [%rd33+-1];
	setp.ne.s16 	%p112, %rs110, 0;
	@%p112 bra 	$L__BB1_815;
	mov.b16 	%rs111, 1;
	st.local.u8 	[%rd33+-1], %rs111;
$L__BB1_83:
	ld.global.u32 	%r34, [%rd6+104];
	setp.eq.s32 	%p113, %r34, 0;
	cvt.s64.s32 	%rd291, %r34;
	add.s64 	%rd34, %rd2, %rd291;
	@%p113 bra 	$L__BB1_86;
	ld.local.u8 	%rs112, [%rd34+-1];
	setp.ne.s16 	%p114, %rs112, 0;
	@%p114 bra 	$L__BB1_815;
	mov.b16 	%rs113, 1;
	st.local.u8 	[%rd34+-1], %rs113;
$L__BB1_86:
	mov.b16 	%rs114, 0;
	st.local.u8 	[%rd2], %rs114;
	st.local.u8 	[%rd2+1], %rs114;
	st.local.u8 	[%rd2+2], %rs114;
	st.local.u8 	[%rd2+3], %rs114;
	st.local.u8 	[%rd2+4], %rs114;
	st.local.u8 	[%rd2+5], %rs114;
	st.local.u8 	[%rd2+6], %rs114;
	st.local.u8 	[%rd2+7], %rs114;
	st.local.u8 	[%rd2+8], %rs114;
	ld.global.u32 	%r35, [%rd6+108];
	setp.eq.s32 	%p115, %r35, 0;
	cvt.s64.s32 	%rd292, %r35;
	add.s64 	%rd35, %rd2, %rd292;
	@%p115 bra 	$L__BB1_89;
	ld.local.u8 	%rs115, [%rd35+-1];
	setp.ne.s16 	%p116, %rs115, 0;
	@%p116 bra 	$L__BB1_815;
	mov.b16 	%rs116, 1;
	st.local.u8 	[%rd35+-1], %rs116;
$L__BB1_89:
	ld.global.u32 	%r36, [%rd6+112];
	setp.eq.s32 	%p117, %r36, 0;
	cvt.s64.s32 	%rd293, %r36;
	add.s64 	%rd36, %rd2, %rd293;
	@%p117 bra 	$L__BB1_92;
	ld.local.u8 	%rs117, [%rd36+-1];
	setp.ne.s16 	%p118, %rs117, 0;
	@%p118 bra 	$L__BB1_815;
	mov.b16 	%rs118, 1;
	st.local.u8 	[%rd36+-1], %rs118;
$L__BB1_92:
	ld.global.u32 	%r37, [%rd6+116];
	setp.eq.s32 	%p119, %r37, 0;
	cvt.s64.s32 	%rd294, %r37;
	add.s64 	%rd37, %rd2, %rd294;
	@%p119 bra 	$L__BB1_95;
	ld.local.u8 	%rs119, [%rd37+-1];
	setp.ne.s16 	%p120, %rs119, 0;
	@%p120 bra 	$L__BB1_815;
	mov.b16 	%rs120, 1;
	st.local.u8 	[%rd37+-1], %rs120;
$L__BB1_95:
	ld.global.u32 	%r38, [%rd6+120];
	setp.eq.s32 	%p121, %r38, 0;
	cvt.s64.s32 	%rd295, %r38;
	add.s64 	%rd38, %rd2, %rd295;
	@%p121 bra 	$L__BB1_98;
	ld.local.u8 	%rs121, [%rd38+-1];
	setp.ne.s16 	%p122, %rs121, 0;
	@%p122 bra 	$L__BB1_815;
	mov.b16 	%rs122, 1;
	st.local.u8 	[%rd38+-1], %rs122;
$L__BB1_98:
	ld.global.u32 	%r39, [%rd6+124];
	setp.eq.s32 	%p123, %r39, 0;
	cvt.s64.s32 	%rd296, %r39;
	add.s64 	%rd39, %rd2, %rd296;
	@%p123 bra 	$L__BB1_101;
	ld.local.u8 	%rs123, [%rd39+-1];
	setp.ne.s16 	%p124, %rs123, 0;
	@%p124 bra 	$L__BB1_815;
	mov.b16 	%rs124, 1;
	st.local.u8 	[%rd39+-1], %rs124;
$L__BB1_101:
	ld.global.u32 	%r40, [%rd6+128];
	setp.eq.s32 	%p125, %r40, 0;
	cvt.s64.s32 	%rd297, %r40;
	add.s64 	%rd40, %rd2, %rd297;
	@%p125 bra 	$L__BB1_104;
	ld.local.u8 	%rs125, [%rd40+-1];
	setp.ne.s16 	%p126, %rs125, 0;
	@%p126 bra 	$L__BB1_815;
	mov.b16 	%rs126, 1;
	st.local.u8 	[%rd40+-1], %rs126;
$L__BB1_104:
	ld.global.u32 	%r41, [%rd6+132];
	setp.eq.s32 	%p127, %r41, 0;
	cvt.s64.s32 	%rd298, %r41;
	add.s64 	%rd41, %rd2, %rd298;
	@%p127 bra 	$L__BB1_107;
	ld.local.u8 	%rs127, [%rd41+-1];
	setp.ne.s16 	%p128, %rs127, 0;
	@%p128 bra 	$L__BB1_815;
	mov.b16 	%rs128, 1;
	st.local.u8 	[%rd41+-1], %rs128;
$L__BB1_107:
	ld.global.u32 	%r42, [%rd6+136];
	setp.eq.s32 	%p129, %r42, 0;
	cvt.s64.s32 	%rd299, %r42;
	add.s64 	%rd42, %rd2, %rd299;
	@%p129 bra 	$L__BB1_110;
	ld.local.u8 	%rs129, [%rd42+-1];
	setp.ne.s16 	%p130, %rs129, 0;
	@%p130 bra 	$L__BB1_815;
	mov.b16 	%rs130, 1;
	st.local.u8 	[%rd42+-1], %rs130;
$L__BB1_110:
	ld.global.u32 	%r43, [%rd6+140];
	setp.eq.s32 	%p131, %r43, 0;
	cvt.s64.s32 	%rd300, %r43;
	add.s64 	%rd43, %rd2, %rd300;
	@%p131 bra 	$L__BB1_113;
	ld.local.u8 	%rs131, [%rd43+-1];
	setp.ne.s16 	%p132, %rs131, 0;
	@%p132 bra 	$L__BB1_815;
	mov.b16 	%rs132, 1;
	st.local.u8 	[%rd43+-1], %rs132;
$L__BB1_113:
	mov.b16 	%rs133, 0;
	st.local.u8 	[%rd2], %rs133;
	st.local.u8 	[%rd2+1], %rs133;
	st.local.u8 	[%rd2+2], %rs133;
	st.local.u8 	[%rd2+3], %rs133;
	st.local.u8 	[%rd2+4], %rs133;
	st.local.u8 	[%rd2+5], %rs133;
	st.local.u8 	[%rd2+6], %rs133;
	st.local.u8 	[%rd2+7], %rs133;
	st.local.u8 	[%rd2+8], %rs133;
	ld.global.u32 	%r44, [%rd6+144];
	setp.eq.s32 	%p133, %r44, 0;
	cvt.s64.s32 	%rd301, %r44;
	add.s64 	%rd44, %rd2, %rd301;
	@%p133 bra 	$L__BB1_116;
	ld.local.u8 	%rs134, [%rd44+-1];
	setp.ne.s16 	%p134, %rs134, 0;
	@%p134 bra 	$L__BB1_815;
	mov.b16 	%rs135, 1;
	st.local.u8 	[%rd44+-1], %rs135;
$L__BB1_116:
	ld.global.u32 	%r45, [%rd6+148];
	setp.eq.s32 	%p135, %r45, 0;
	cvt.s64.s32 	%rd302, %r45;
	add.s64 	%rd45, %rd2, %rd302;
	@%p135 bra 	$L__BB1_119;
	ld.local.u8 	%rs136, [%rd45+-1];
	setp.ne.s16 	%p136, %rs136, 0;
	@%p136 bra 	$L__BB1_815;
	mov.b16 	%rs137, 1;
	st.local.u8 	[%rd45+-1], %rs137;
$L__BB1_119:
	ld.global.u32 	%r46, [%rd6+152];
	setp.eq.s32 	%p137, %r46, 0;
	cvt.s64.s32 	%rd303, %r46;
	add.s64 	%rd46, %rd2, %rd303;
	@%p137 bra 	$L__BB1_122;
	ld.local.u8 	%rs138, [%rd46+-1];
	setp.ne.s16 	%p138, %rs138, 0;
	@%p138 bra 	$L__BB1_815;
	mov.b16 	%rs139, 1;
	st.local.u8 	[%rd46+-1], %rs139;
$L__BB1_122:
	ld.global.u32 	%r47, [%rd6+156];
	setp.eq.s32 	%p139, %r47, 0;
	cvt.s64.s32 	%rd304, %r47;
	add.s64 	%rd47, %rd2, %rd304;
	@%p139 bra 	$L__BB1_125;
	ld.local.u8 	%rs140, [%rd47+-1];
	setp.ne.s16 	%p140, %rs140, 0;
	@%p140 bra 	$L__BB1_815;
	mov.b16 	%rs141, 1;
	st.local.u8 	[%rd47+-1], %rs141;
$L__BB1_125:
	ld.global.u32 	%r48, [%rd6+160];
	setp.eq.s32 	%p141, %r48, 0;
	cvt.s64.s32 	%rd305, %r48;
	add.s64 	%rd48, %rd2, %rd305;
	@%p141 bra 	$L__BB1_128;
	ld.local.u8 	%rs142, [%rd48+-1];
	setp.ne.s16 	%p142, %rs142, 0;
	@%p142 bra 	$L__BB1_815;
	mov.b16 	%rs143, 1;
	st.local.u8 	[%rd48+-1], %rs143;
$L__BB1_128:
	ld.global.u32 	%r49, [%rd6+164];
	setp.eq.s32 	%p143, %r49, 0;
	cvt.s64.s32 	%rd306, %r49;
	add.s64 	%rd49, %rd2, %rd306;
	@%p143 bra 	$L__BB1_131;
	ld.local.u8 	%rs144, [%rd49+-1];
	setp.ne.s16 	%p144, %rs144, 0;
	@%p144 bra 	$L__BB1_815;
	mov.b16 	%rs145, 1;
	st.local.u8 	[%rd49+-1], %rs145;
$L__BB1_131:
	ld.global.u32 	%r50, [%rd6+168];
	setp.eq.s32 	%p145, %r50, 0;
	cvt.s64.s32 	%rd307, %r50;
	add.s64 	%rd50, %rd2, %rd307;
	@%p145 bra 	$L__BB1_134;
	ld.local.u8 	%rs146, [%rd50+-1];
	setp.ne.s16 	%p146, %rs146, 0;
	@%p146 bra 	$L__BB1_815;
	mov.b16 	%rs147, 1;
	st.local.u8 	[%rd50+-1], %rs147;
$L__BB1_134:
	ld.global.u32 	%r51, [%rd6+172];
	setp.eq.s32 	%p147, %r51, 0;
	cvt.s64.s32 	%rd308, %r51;
	add.s64 	%rd51, %rd2, %rd308;
	@%p147 bra 	$L__BB1_137;
	ld.local.u8 	%rs148, [%rd51+-1];
	setp.ne.s16 	%p148, %rs148, 0;
	@%p148 bra 	$L__BB1_815;
	mov.b16 	%rs149, 1;
	st.local.u8 	[%rd51+-1], %rs149;
$L__BB1_137:
	ld.global.u32 	%r52, [%rd6+176];
	setp.eq.s32 	%p149, %r52, 0;
	cvt.s64.s32 	%rd309, %r52;
	add.s64 	%rd52, %rd2, %rd309;
	@%p149 bra 	$L__BB1_140;
	ld.local.u8 	%rs150, [%rd52+-1];
	setp.ne.s16 	%p150, %rs150, 0;
	@%p150 bra 	$L__BB1_815;
	mov.b16 	%rs151, 1;
	st.local.u8 	[%rd52+-1], %rs151;
$L__BB1_140:
	mov.b16 	%rs152, 0;
	st.local.u8 	[%rd2], %rs152;
	st.local.u8 	[%rd2+1], %rs152;
	st.local.u8 	[%rd2+2], %rs152;
	st.local.u8 	[%rd2+3], %rs152;
	st.local.u8 	[%rd2+4], %rs152;
	st.local.u8 	[%rd2+5], %rs152;
	st.local.u8 	[%rd2+6], %rs152;
	st.local.u8 	[%rd2+7], %rs152;
	st.local.u8 	[%rd2+8], %rs152;
	ld.global.u32 	%r53, [%rd6+180];
	setp.eq.s32 	%p151, %r53, 0;
	cvt.s64.s32 	%rd310, %r53;
	add.s64 	%rd53, %rd2, %rd310;
	@%p151 bra 	$L__BB1_143;
	ld.local.u8 	%rs153, [%rd53+-1];
	setp.ne.s16 	%p152, %rs153, 0;
	@%p152 bra 	$L__BB1_815;
	mov.b16 	%rs154, 1;
	st.local.u8 	[%rd53+-1], %rs154;
$L__BB1_143:
	ld.global.u32 	%r54, [%rd6+184];
	setp.eq.s32 	%p153, %r54, 0;
	cvt.s64.s32 	%rd311, %r54;
	add.s64 	%rd54, %rd2, %rd311;
	@%p153 bra 	$L__BB1_146;
	ld.local.u8 	%rs155, [%rd54+-1];
	setp.ne.s16 	%p154, %rs155, 0;
	@%p154 bra 	$L__BB1_815;
	mov.b16 	%rs156, 1;
	st.local.u8 	[%rd54+-1], %rs156;
$L__BB1_146:
	ld.global.u32 	%r55, [%rd6+188];
	setp.eq.s32 	%p155, %r55, 0;
	cvt.s64.s32 	%rd312, %r55;
	add.s64 	%rd55, %rd2, %rd312;
	@%p155 bra 	$L__BB1_149;
	ld.local.u8 	%rs157, [%rd55+-1];
	setp.ne.s16 	%p156, %rs157, 0;
	@%p156 bra 	$L__BB1_815;
	mov.b16 	%rs158, 1;
	st.local.u8 	[%rd55+-1], %rs158;
$L__BB1_149:
	ld.global.u32 	%r56, [%rd6+192];
	setp.eq.s32 	%p157, %r56, 0;
	cvt.s64.s32 	%rd313, %r56;
	add.s64 	%rd56, %rd2, %rd313;
	@%p157 bra 	$L__BB1_152;
	ld.local.u8 	%rs159, [%rd56+-1];
	setp.ne.s16 	%p158, %rs159, 0;
	@%p158 bra 	$L__BB1_815;
	mov.b16 	%rs160, 1;
	st.local.u8 	[%rd56+-1], %rs160;
$L__BB1_152:
	ld.global.u32 	%r57, [%rd6+196];
	setp.eq.s32 	%p159, %r57, 0;
	cvt.s64.s32 	%rd314, %r57;
	add.s64 	%rd57, %rd2, %rd314;
	@%p159 bra 	$L__BB1_155;
	ld.local.u8 	%rs161, [%rd57+-1];
	setp.ne.s16 	%p160, %rs161, 0;
	@%p160 bra 	$L__BB1_815;
	mov.b16 	%rs162, 1;
	st.local.u8 	[%rd57+-1], %rs162;
$L__BB1_155:
	ld.global.u32 	%r58, [%rd6+200];
	setp.eq.s32 	%p161, %r58, 0;
	cvt.s64.s32 	%rd315, %r58;
	add.s64 	%rd58, %rd2, %rd315;
	@%p161 bra 	$L__BB1_158;
	ld.local.u8 	%rs163, [%rd58+-1];
	setp.ne.s16 	%p162, %rs163, 0;
	@%p162 bra 	$L__BB1_815;
	mov.b16 	%rs164, 1;
	st.local.u8 	[%rd58+-1], %rs164;
$L__BB1_158:
	ld.global.u32 	%r59, [%rd6+204];
	setp.eq.s32 	%p163, %r59, 0;
	cvt.s64.s32 	%rd316, %r59;
	add.s64 	%rd59, %rd2, %rd316;
	@%p163 bra 	$L__BB1_161;
	ld.local.u8 	%rs165, [%rd59+-1];
	setp.ne.s16 	%p164, %rs165, 0;
	@%p164 bra 	$L__BB1_815;
	mov.b16 	%rs166, 1;
	st.local.u8 	[%rd59+-1], %rs166;
$L__BB1_161:
	ld.global.u32 	%r60, [%rd6+208];
	setp.eq.s32 	%p165, %r60, 0;
	cvt.s64.s32 	%rd317, %r60;
	add.s64 	%rd60, %rd2, %rd317;
	@%p165 bra 	$L__BB1_164;
	ld.local.u8 	%rs167, [%rd60+-1];
	setp.ne.s16 	%p166, %rs167, 0;
	@%p166 bra 	$L__BB1_815;
	mov.b16 	%rs168, 1;
	st.local.u8 	[%rd60+-1], %rs168;
$L__BB1_164:
	ld.global.u32 	%r61, [%rd6+212];
	setp.eq.s32 	%p167, %r61, 0;
	cvt.s64.s32 	%rd318, %r61;
	add.s64 	%rd61, %rd2, %rd318;
	@%p167 bra 	$L__BB1_167;
	ld.local.u8 	%rs169, [%rd61+-1];
	setp.ne.s16 	%p168, %rs169, 0;
	@%p168 bra 	$L__BB1_815;
	mov.b16 	%rs170, 1;
	st.local.u8 	[%rd61+-1], %rs170;
$L__BB1_167:
	mov.b16 	%rs171, 0;
	st.local.u8 	[%rd2], %rs171;
	st.local.u8 	[%rd2+1], %rs171;
	st.local.u8 	[%rd2+2], %rs171;
	st.local.u8 	[%rd2+3], %rs171;
	st.local.u8 	[%rd2+4], %rs171;
	st.local.u8 	[%rd2+5], %rs171;
	st.local.u8 	[%rd2+6], %rs171;
	st.local.u8 	[%rd2+7], %rs171;
	st.local.u8 	[%rd2+8], %rs171;
	ld.global.u32 	%r62, [%rd6+216];
	setp.eq.s32 	%p169, %r62, 0;
	cvt.s64.s32 	%rd319, %r62;
	add.s64 	%rd62, %rd2, %rd319;
	@%p169 bra 	$L__BB1_170;
	ld.local.u8 	%rs172, [%rd62+-1];
	setp.ne.s16 	%p170, %rs172, 0;
	@%p170 bra 	$L__BB1_815;
	mov.b16 	%rs173, 1;
	st.local.u8 	[%rd62+-1], %rs173;
$L__BB1_170:
	ld.global.u32 	%r63, [%rd6+220];
	setp.eq.s32 	%p171, %r63, 0;
	cvt.s64.s32 	%rd320, %r63;
	add.s64 	%rd63, %rd2, %rd320;
	@%p171 bra 	$L__BB1_173;
	ld.local.u8 	%rs174, [%rd63+-1];
	setp.ne.s16 	%p172, %rs174, 0;
	@%p172 bra 	$L__BB1_815;
	mov.b16 	%rs175, 1;
	st.local.u8 	[%rd63+-1], %rs175;
$L__BB1_173:
	ld.global.u32 	%r64, [%rd6+224];
	setp.eq.s32 	%p173, %r64, 0;
	cvt.s64.s32 	%rd321, %r64;
	add.s64 	%rd64, %rd2, %rd321;
	@%p173 bra 	$L__BB1_176;
	ld.local.u8 	%rs176, [%rd64+-1];
	setp.ne.s16 	%p174, %rs176, 0;
	@%p174 bra 	$L__BB1_815;
	mov.b16 	%rs177, 1;
	st.local.u8 	[%rd64+-1], %rs177;
$L__BB1_176:
	ld.global.u32 	%r65, [%rd6+228];
	setp.eq.s32 	%p175, %r65, 0;
	cvt.s64.s32 	%rd322, %r65;
	add.s64 	%rd65, %rd2, %rd322;
	@%p175 bra 	$L__BB1_179;
	ld.local.u8 	%rs178, [%rd65+-1];
	setp.ne.s16 	%p176, %rs178, 0;
	@%p176 bra 	$L__BB1_815;
	mov.b16 	%rs179, 1;
	st.local.u8 	[%rd65+-1], %rs179;
$L__BB1_179:
	ld.global.u32 	%r66, [%rd6+232];
	setp.eq.s32 	%p177, %r66, 0;
	cvt.s64.s32 	%rd323, %r66;
	add.s64 	%rd66, %rd2, %rd323;
	@%p177 bra 	$L__BB1_182;
	ld.local.u8 	%rs180, [%rd66+-1];
	setp.ne.s16 	%p178, %rs180, 0;
	@%p178 bra 	$L__BB1_815;
	mov.b16 	%rs181, 1;
	st.local.u8 	[%rd66+-1], %rs181;
$L__BB1_182:
	ld.global.u32 	%r67, [%rd6+236];
	setp.eq.s32 	%p179, %r67, 0;
	cvt.s64.s32 	%rd324, %r67;
	add.s64 	%rd67, %rd2, %rd324;
	@%p179 bra 	$L__BB1_185;
	ld.local.u8 	%rs182, [%rd67+-1];
	setp.ne.s16 	%p180, %rs182, 0;
	@%p180 bra 	$L__BB1_815;
	mov.b16 	%rs183, 1;
	st.local.u8 	[%rd67+-1], %rs183;
$L__BB1_185:
	ld.global.u32 	%r68, [%rd6+240];
	setp.eq.s32 	%p181, %r68, 0;
	cvt.s64.s32 	%rd325, %r68;
	add.s64 	%rd68, %rd2, %rd325;
	@%p181 bra 	$L__BB1_188;
	ld.local.u8 	%rs184, [%rd68+-1];
	setp.ne.s16 	%p182, %rs184, 0;
	@%p182 bra 	$L__BB1_815;
	mov.b16 	%rs185, 1;
	st.local.u8 	[%rd68+-1], %rs185;
$L__BB1_188:
	ld.global.u32 	%r69, [%rd6+244];
	setp.eq.s32 	%p183, %r69, 0;
	cvt.s64.s32 	%rd326, %r69;
	add.s64 	%rd69, %rd2, %rd326;
	@%p183 bra 	$L__BB1_191;
	ld.local.u8 	%rs186, [%rd69+-1];
	setp.ne.s16 	%p184, %rs186, 0;
	@%p184 bra 	$L__BB1_815;
	mov.b16 	%rs187, 1;
	st.local.u8 	[%rd69+-1], %rs187;
$L__BB1_191:
	ld.global.u32 	%r70, [%rd6+248];
	setp.eq.s32 	%p185, %r70, 0;
	cvt.s64.s32 	%rd327, %r70;
	add.s64 	%rd70, %rd2, %rd327;
	@%p185 bra 	$L__BB1_194;
	ld.local.u8 	%rs188, [%rd70+-1];
	setp.ne.s16 	%p186, %rs188, 0;
	@%p186 bra 	$L__BB1_815;
	mov.b16 	%rs189, 1;
	st.local.u8 	[%rd70+-1], %rs189;
$L__BB1_194:
	mov.b16 	%rs190, 0;
	st.local.u8 	[%rd2], %rs190;
	st.local.u8 	[%rd2+1], %rs190;
	st.local.u8 	[%rd2+2], %rs190;
	st.local.u8 	[%rd2+3], %rs190;
	st.local.u8 	[%rd2+4], %rs190;
	st.local.u8 	[%rd2+5], %rs190;
	st.local.u8 	[%rd2+6], %rs190;
	st.local.u8 	[%rd2+7], %rs190;
	st.local.u8 	[%rd2+8], %rs190;
	ld.global.u32 	%r71, [%rd6+252];
	setp.eq.s32 	%p187, %r71, 0;
	cvt.s64.s32 	%rd328, %r71;
	add.s64 	%rd71, %rd2, %rd328;
	@%p187 bra 	$L__BB1_197;
	ld.local.u8 	%rs191, [%rd71+-1];
	setp.ne.s16 	%p188, %rs191, 0;
	@%p188 bra 	$L__BB1_815;
	mov.b16 	%rs192, 1;
	st.local.u8 	[%rd71+-1], %rs192;
$L__BB1_197:
	ld.global.u32 	%r72, [%rd6+256];
	setp.eq.s32 	%p189, %r72, 0;
	cvt.s64.s32 	%rd329, %r72;
	add.s64 	%rd72, %rd2, %rd329;
	@%p189 bra 	$L__BB1_200;
	ld.local.u8 	%rs193, [%rd72+-1];
	setp.ne.s16 	%p190, %rs193, 0;
	@%p190 bra 	$L__BB1_815;
	mov.b16 	%rs194, 1;
	st.local.u8 	[%rd72+-1], %rs194;
$L__BB1_200:
	ld.global.u32 	%r73, [%rd6+260];
	setp.eq.s32 	%p191, %r73, 0;
	cvt.s64.s32 	%rd330, %r73;
	add.s64 	%rd73, %rd2, %rd330;
	@%p191 bra 	$L__BB1_203;
	ld.local.u8 	%rs195, [%rd73+-1];
	setp.ne.s16 	%p192, %rs195, 0;
	@%p192 bra 	$L__BB1_815;
	mov.b16 	%rs196, 1;
	st.local.u8 	[%rd73+-1], %rs196;
$L__BB1_203:
	ld.global.u32 	%r74, [%rd6+264];
	setp.eq.s32 	%p193, %r74, 0;
	cvt.s64.s32 	%rd331, %r74;
	add.s64 	%rd74, %rd2, %rd331;
	@%p193 bra 	$L__BB1_206;
	ld.local.u8 	%rs197, [%rd74+-1];
	setp.ne.s16 	%p194, %rs197, 0;
	@%p194 bra 	$L__BB1_815;
	mov.b16 	%rs198, 1;
	st.local.u8 	[%rd74+-1], %rs198;
$L__BB1_206:
	ld.global.u32 	%r75, [%rd6+268];
	setp.eq.s32 	%p195, %r75, 0;
	cvt.s64.s32 	%rd332, %r75;
	add.s64 	%rd75, %rd2, %rd332;
	@%p195 bra 	$L__BB1_209;
	ld.local.u8 	%rs199, [%rd75+-1];
	setp.ne.s16 	%p196, %rs199, 0;
	@%p196 bra 	$L__BB1_815;
	mov.b16 	%rs200, 1;
	st.local.u8 	[%rd75+-1], %rs200;
$L__BB1_209:
	ld.global.u32 	%r76, [%rd6+272];
	setp.eq.s32 	%p197, %r76, 0;
	cvt.s64.s32 	%rd333, %r76;
	add.s64 	%rd76, %rd2, %rd333;
	@%p197 bra 	$L__BB1_212;
	ld.local.u8 	%rs201, [%rd76+-1];
	setp.ne.s16 	%p198, %rs201, 0;
	@%p198 bra 	$L__BB1_815;
	mov.b16 	%rs202, 1;
	st.local.u8 	[%rd76+-1], %rs202;
$L__BB1_212:
	ld.global.u32 	%r77, [%rd6+276];
	setp.eq.s32 	%p199, %r77, 0;
	cvt.s64.s32 	%rd334, %r77;
	add.s64 	%rd77, %rd2, %rd334;
	@%p199 bra 	$L__BB1_215;
	ld.local.u8 	%rs203, [%rd77+-1];
	setp.ne.s16 	%p200, %rs203, 0;
	@%p200 bra 	$L__BB1_815;
	mov.b16 	%rs204, 1;
	st.local.u8 	[%rd77+-1], %rs204;
$L__BB1_215:
	ld.global.u32 	%r78, [%rd6+280];
	setp.eq.s32 	%p201, %r78, 0;
	cvt.s64.s32 	%rd335, %r78;
	add.s64 	%rd78, %rd2, %rd335;
	@%p201 bra 	$L__BB1_218;
	ld.local.u8 	%rs205, [%rd78+-1];
	setp.ne.s16 	%p202, %rs205, 0;
	@%p202 bra 	$L__BB1_815;
	mov.b16 	%rs206, 1;
	st.local.u8 	[%rd78+-1], %rs206;
$L__BB1_218:
	ld.global.u32 	%r79, [%rd6+284];
	setp.eq.s32 	%p203, %r79, 0;
	cvt.s64.s32 	%rd336, %r79;
	add.s64 	%rd79, %rd2, %rd336;
	@%p203 bra 	$L__BB1_221;
	ld.local.u8 	%rs207, [%rd79+-1];
	setp.ne.s16 	%p204, %rs207, 0;
	@%p204 bra 	$L__BB1_815;
	mov.b16 	%rs208, 1;
	st.local.u8 	[%rd79+-1], %rs208;
$L__BB1_221:
	mov.b16 	%rs209, 0;
	st.local.u8 	[%rd2], %rs209;
	st.local.u8 	[%rd2+1], %rs209;
	st.local.u8 	[%rd2+2], %rs209;
	st.local.u8 	[%rd2+3], %rs209;
	st.local.u8 	[%rd2+4], %rs209;
	st.local.u8 	[%rd2+5], %rs209;
	st.local.u8 	[%rd2+6], %rs209;
	st.local.u8 	[%rd2+7], %rs209;
	st.local.u8 	[%rd2+8], %rs209;
	ld.global.u32 	%r80, [%rd6+288];
	setp.eq.s32 	%p205, %r80, 0;
	cvt.s64.s32 	%rd337, %r80;
	add.s64 	%rd80, %rd2, %rd337;
	@%p205 bra 	$L__BB1_224;
	ld.local.u8 	%rs210, [%rd80+-1];
	setp.ne.s16 	%p206, %rs210, 0;
	@%p206 bra 	$L__BB1_815;
	mov.b16 	%rs211, 1;
	st.local.u8 	[%rd80+-1], %rs211;
$L__BB1_224:
	ld.global.u32 	%r81, [%rd6+292];
	setp.eq.s32 	%p207, %r81, 0;
	cvt.s64.s32 	%rd338, %r81;
	add.s64 	%rd81, %rd2, %rd338;
	@%p207 bra 	$L__BB1_227;
	ld.local.u8 	%rs212, [%rd81+-1];
	setp.ne.s16 	%p208, %rs212, 0;
	@%p208 bra 	$L__BB1_815;
	mov.b16 	%rs213, 1;
	st.local.u8 	[%rd81+-1], %rs213;
$L__BB1_227:
	ld.global.u32 	%r82, [%rd6+296];
	setp.eq.s32 	%p209, %r82, 0;
	cvt.s64.s32 	%rd339, %r82;
	add.s64 	%rd82, %rd2, %rd339;
	@%p209 bra 	$L__BB1_230;
	ld.local.u8 	%rs214, [%rd82+-1];
	setp.ne.s16 	%p210, %rs214, 0;
	@%p210 bra 	$L__BB1_815;
	mov.b16 	%rs215, 1;
	st.local.u8 	[%rd82+-1], %rs215;
$L__BB1_230:
	ld.global.u32 	%r83, [%rd6+300];
	setp.eq.s32 	%p211, %r83, 0;
	cvt.s64.s32 	%rd340, %r83;
	add.s64 	%rd83, %rd2, %rd340;
	@%p211 bra 	$L__BB1_233;
	ld.local.u8 	%rs216, [%rd83+-1];
	setp.ne.s16 	%p212, %rs216, 0;
	@%p212 bra 	$L__BB1_815;
	mov.b16 	%rs217, 1;
	st.local.u8 	[%rd83+-1], %rs217;
$L__BB1_233:
	ld.global.u32 	%r84, [%rd6+304];
	setp.eq.s32 	%p213, %r84, 0;
	cvt.s64.s32 	%rd341, %r84;
	add.s64 	%rd84, %rd2, %rd341;
	@%p213 bra 	$L__BB1_236;
	ld.local.u8 	%rs218, [%rd84+-1];
	setp.ne.s16 	%p214, %rs218, 0;
	@%p214 bra 	$L__BB1_815;
	mov.b16 	%rs219, 1;
	st.local.u8 	[%rd84+-1], %rs219;
$L__BB1_236:
	ld.global.u32 	%r85, [%rd6+308];
	setp.eq.s32 	%p215, %r85, 0;
	cvt.s64.s32 	%rd342, %r85;
	add.s64 	%rd85, %rd2, %rd342;
	@%p215 bra 	$L__BB1_239;
	ld.local.u8 	%rs220, [%rd85+-1];
	setp.ne.s16 	%p216, %rs220, 0;
	@%p216 bra 	$L__BB1_815;
	mov.b16 	%rs221, 1;
	st.local.u8 	[%rd85+-1], %rs221;
$L__BB1_239:
	ld.global.u32 	%r86, [%rd6+312];
	setp.eq.s32 	%p217, %r86, 0;
	cvt.s64.s32 	%rd343, %r86;
	add.s64 	%rd86, %rd2, %rd343;
	@%p217 bra 	$L__BB1_242;
	ld.local.u8 	%rs222, [%rd86+-1];
	setp.ne.s16 	%p218, %rs222, 0;
	@%p218 bra 	$L__BB1_815;
	mov.b16 	%rs223, 1;
	st.local.u8 	[%rd86+-1], %rs223;
$L__BB1_242:
	ld.global.u32 	%r87, [%rd6+316];
	setp.eq.s32 	%p219, %r87, 0;
	cvt.s64.s32 	%rd344, %r87;
	add.s64 	%rd87, %rd2, %rd344;
	@%p219 bra 	$L__BB1_245;
	ld.local.u8 	%rs224, [%rd87+-1];
	setp.ne.s16 	%p220, %rs224, 0;
	@%p220 bra 	$L__BB1_815;
	mov.b16 	%rs225, 1;
	st.local.u8 	[%rd87+-1], %rs225;
$L__BB1_245:
	ld.global.u32 	%r88, [%rd6+320];
	setp.eq.s32 	%p221, %r88, 0;
	cvt.s64.s32 	%rd345, %r88;
	add.s64 	%rd88, %rd2, %rd345;
	@%p221 bra 	$L__BB1_248;
	ld.local.u8 	%rs226, [%rd88+-1];
	setp.ne.s16 	%p222, %rs226, 0;
	@%p222 bra 	$L__BB1_815;
	mov.b16 	%rs227, 1;
	st.local.u8 	[%rd88+-1], %rs227;
$L__BB1_248:
	setp.eq.s32 	%p223, %r8, 0;
	mov.b16 	%rs228, 0;
	st.local.u8 	[%rd2], %rs228;
	st.local.u8 	[%rd2+1], %rs228;
	st.local.u8 	[%rd2+2], %rs228;
	st.local.u8 	[%rd2+3], %rs228;
	st.local.u8 	[%rd2+4], %rs228;
	st.local.u8 	[%rd2+5], %rs228;
	st.local.u8 	[%rd2+6], %rs228;
	st.local.u8 	[%rd2+7], %rs228;
	st.local.u8 	[%rd2+8], %rs228;
	@%p223 bra 	$L__BB1_251;
	ld.local.u8 	%rs229, [%rd8+-1];
	setp.ne.s16 	%p224, %rs229, 0;
	@%p224 bra 	$L__BB1_815;
	mov.b16 	%rs230, 1;
	st.local.u8 	[%rd8+-1], %rs230;
$L__BB1_251:
	setp.eq.s32 	%p225, %r17, 0;
	@%p225 bra 	$L__BB1_254;
	ld.local.u8 	%rs231, [%rd17+-1];
	setp.ne.s16 	%p226, %rs231, 0;
	@%p226 bra 	$L__BB1_815;
	mov.b16 	%rs232, 1;
	st.local.u8 	[%rd17+-1], %rs232;
$L__BB1_254:
	setp.eq.s32 	%p227, %r26, 0;
	@%p227 bra 	$L__BB1_257;
	ld.local.u8 	%rs233, [%rd26+-1];
	setp.ne.s16 	%p228, %rs233, 0;
	@%p228 bra 	$L__BB1_815;
	mov.b16 	%rs234, 1;
	st.local.u8 	[%rd26+-1], %rs234;
$L__BB1_257:
	setp.eq.s32 	%p229, %r35, 0;
	@%p229 bra 	$L__BB1_260;
	ld.local.u8 	%rs235, [%rd35+-1];
	setp.ne.s16 	%p230, %rs235, 0;
	@%p230 bra 	$L__BB1_815;
	mov.b16 	%rs236, 1;
	st.local.u8 	[%rd35+-1], %rs236;
$L__BB1_260:
	@%p133 bra 	$L__BB1_263;
	ld.local.u8 	%rs237, [%rd44+-1];
	setp.ne.s16 	%p232, %rs237, 0;
	@%p232 bra 	$L__BB1_815;
	mov.b16 	%rs238, 1;
	st.local.u8 	[%rd44+-1], %rs238;
$L__BB1_263:
	@%p151 bra 	$L__BB1_266;
	ld.local.u8 	%rs239, [%rd53+-1];
	setp.ne.s16 	%p234, %rs239, 0;
	@%p234 bra 	$L__BB1_815;
	mov.b16 	%rs240, 1;
	st.local.u8 	[%rd53+-1], %rs240;
$L__BB1_266:
	@%p169 bra 	$L__BB1_269;
	ld.local.u8 	%rs241, [%rd62+-1];
	setp.ne.s16 	%p236, %rs241, 0;
	@%p236 bra 	$L__BB1_815;
	mov.b16 	%rs242, 1;
	st.local.u8 	[%rd62+-1], %rs242;
$L__BB1_269:
	@%p187 bra 	$L__BB1_272;
	ld.local.u8 	%rs243, [%rd71+-1];
	setp.ne.s16 	%p238, %rs243, 0;
	@%p238 bra 	$L__BB1_815;
	mov.b16 	%rs244, 1;
	st.local.u8 	[%rd71+-1], %rs244;
$L__BB1_272:
	@%p205 bra 	$L__BB1_275;
	ld.local.u8 	%rs245, [%rd80+-1];
	setp.ne.s16 	%p240, %rs245, 0;
	@%p240 bra 	$L__BB1_815;
	mov.b16 	%rs246, 1;
	st.local.u8 	[%rd80+-1], %rs246;
$L__BB1_275:
	setp.eq.s32 	%p241, %r9, 0;
	mov.b16 	%rs247, 0;
	st.local.u8 	[%rd2], %rs247;
	st.local.u8 	[%rd2+1], %rs247;
	st.local.u8 	[%rd2+2], %rs247;
	st.local.u8 	[%rd2+3], %rs247;
	st.local.u8 	[%rd2+4], %rs247;
	st.local.u8 	[%rd2+5], %rs247;
	st.local.u8 	[%rd2+6], %rs247;
	st.local.u8 	[%rd2+7], %rs247;
	st.local.u8 	[%rd2+8], %rs247;
	@%p241 bra 	$L__BB1_278;
	ld.local.u8 	%rs248, [%rd9+-1];
	setp.ne.s16 	%p242, %rs248, 0;
	@%p242 bra 	$L__BB1_815;
	mov.b16 	%rs249, 1;
	st.local.u8 	[%rd9+-1], %rs249;
$L__BB1_278:
	setp.eq.s32 	%p243, %r18, 0;
	@%p243 bra 	$L__BB1_281;
	ld.local.u8 	%rs250, [%rd18+-1];
	setp.ne.s16 	%p244, %rs250, 0;
	@%p244 bra 	$L__BB1_815;
	mov.b16 	%rs251, 1;
	st.local.u8 	[%rd18+-1], %rs251;
$L__BB1_281:
	setp.eq.s32 	%p245, %r27, 0;
	@%p245 bra 	$L__BB1_284;
	ld.local.u8 	%rs252, [%rd27+-1];
	setp.ne.s16 	%p246, %rs252, 0;
	@%p246 bra 	$L__BB1_815;
	mov.b16 	%rs253, 1;
	st.local.u8 	[%rd27+-1], %rs253;
$L__BB1_284:
	setp.eq.s32 	%p247, %r36, 0;
	@%p247 bra 	$L__BB1_287;
	ld.local.u8 	%rs254, [%rd36+-1];
	setp.ne.s16 	%p248, %rs254, 0;
	@%p248 bra 	$L__BB1_815;
	mov.b16 	%rs255, 1;
	st.local.u8 	[%rd36+-1], %rs255;
$L__BB1_287:
	@%p135 bra 	$L__BB1_290;
	ld.local.u8 	%rs256, [%rd45+-1];
	setp.ne.s16 	%p250, %rs256, 0;
	@%p250 bra 	$L__BB1_815;
	mov.b16 	%rs257, 1;
	st.local.u8 	[%rd45+-1], %rs257;
$L__BB1_290:
	setp.eq.s32 	%p251, %r54, 0;
	@%p251 bra 	$L__BB1_293;
	ld.local.u8 	%rs258, [%rd54+-1];
	setp.ne.s16 	%p252, %rs258, 0;
	@%p252 bra 	$L__BB1_815;
	mov.b16 	%rs259, 1;
	st.local.u8 	[%rd54+-1], %rs259;
$L__BB1_293:
	setp.eq.s32 	%p253, %r63, 0;
	@%p253 bra 	$L__BB1_296;
	ld.local.u8 	%rs260, [%rd63+-1];
	setp.ne.s16 	%p254, %rs260, 0;
	@%p254 bra 	$L__BB1_815;
	mov.b16 	%rs261, 1;
	st.local.u8 	[%rd63+-1], %rs261;
$L__BB1_296:
	setp.eq.s32 	%p255, %r72, 0;
	@%p255 bra 	$L__BB1_299;
	ld.local.u8 	%rs262, [%rd72+-1];
	setp.ne.s16 	%p256, %rs262, 0;
	@%p256 bra 	$L__BB1_815;
	mov.b16 	%rs263, 1;
	st.local.u8 	[%rd72+-1], %rs263;
$L__BB1_299:
	setp.eq.s32 	%p257, %r81, 0;
	@%p257 bra 	$L__BB1_302;
	ld.local.u8 	%rs264, [%rd81+-1];
	setp.ne.s16 	%p258, %rs264, 0;
	@%p258 bra 	$L__BB1_815;
	mov.b16 	%rs265, 1;
	st.local.u8 	[%rd81+-1], %rs265;
$L__BB1_302:
	setp.eq.s32 	%p259, %r10, 0;
	mov.b16 	%rs266, 0;
	st.local.u8 	[%rd2], %rs266;
	st.local.u8 	[%rd2+1], %rs266;
	st.local.u8 	[%rd2+2], %rs266;
	st.local.u8 	[%rd2+3], %rs266;
	st.local.u8 	[%rd2+4], %rs266;
	st.local.u8 	[%rd2+5], %rs266;
	st.local.u8 	[%rd2+6], %rs266;
	st.local.u8 	[%rd2+7], %rs266;
	st.local.u8 	[%rd2+8], %rs266;
	@%p259 bra 	$L__BB1_305;
	ld.local.u8 	%rs267, [%rd10+-1];
	setp.ne.s16 	%p260, %rs267, 0;
	@%p260 bra 	$L__BB1_815;
	mov.b16 	%rs268, 1;
	st.local.u8 	[%rd10+-1], %rs268;
$L__BB1_305:
	setp.eq.s32 	%p261, %r19, 0;
	@%p261 bra 	$L__BB1_308;
	ld.local.u8 	%rs269, [%rd19+-1];
	setp.ne.s16 	%p262, %rs269, 0;
	@%p262 bra 	$L__BB1_815;
	mov.b16 	%rs270, 1;
	st.local.u8 	[%rd19+-1], %rs270;
$L__BB1_308:
	setp.eq.s32 	%p263, %r28, 0;
	@%p263 bra 	$L__BB1_311;
	ld.local.u8 	%rs271, [%rd28+-1];
	setp.ne.s16 	%p264, %rs271, 0;
	@%p264 bra 	$L__BB1_815;
	mov.b16 	%rs272, 1;
	st.local.u8 	[%rd28+-1], %rs272;
$L__BB1_311:
	setp.eq.s32 	%p265, %r37, 0;
	@%p265 bra 	$L__BB1_314;
	ld.local.u8 	%rs273, [%rd37+-1];
	setp.ne.s16 	%p266, %rs273, 0;
	@%p266 bra 	$L__BB1_815;
	mov.b16 	%rs274, 1;
	st.local.u8 	[%rd37+-1], %rs274;
$L__BB1_314:
	setp.eq.s32 	%p267, %r46, 0;
	@%p267 bra 	$L__BB1_317;
	ld.local.u8 	%rs275, [%rd46+-1];
	setp.ne.s16 	%p268, %rs275, 0;
	@%p268 bra 	$L__BB1_815;
	mov.b16 	%rs276, 1;
	st.local.u8 	[%rd46+-1], %rs276;
$L__BB1_317:
	setp.eq.s32 	%p269, %r55, 0;
	@%p269 bra 	$L__BB1_320;
	ld.local.u8 	%rs277, [%rd55+-1];
	setp.ne.s16 	%p270, %rs277, 0;
	@%p270 bra 	$L__BB1_815;
	mov.b16 	%rs278, 1;
	st.local.u8 	[%rd55+-1], %rs278;
$L__BB1_320:
	setp.eq.s32 	%p271, %r64, 0;
	@%p271 bra 	$L__BB1_323;
	ld.local.u8 	%rs279, [%rd64+-1];
	setp.ne.s16 	%p272, %rs279, 0;
	@%p272 bra 	$L__BB1_815;
	mov.b16 	%rs280, 1;
	st.local.u8 	[%rd64+-1], %rs280;
$L__BB1_323:
	setp.eq.s32 	%p273, %r73, 0;
	@%p273 bra 	$L__BB1_326;
	ld.local.u8 	%rs281, [%rd73+-1];
	setp.ne.s16 	%p274, %rs281, 0;
	@%p274 bra 	$L__BB1_815;
	mov.b16 	%rs282, 1;
	st.local.u8 	[%rd73+-1], %rs282;
$L__BB1_326:
	setp.eq.s32 	%p275, %r82, 0;
	@%p275 bra 	$L__BB1_329;
	ld.local.u8 	%rs283, [%rd82+-1];
	setp.ne.s16 	%p276, %rs283, 0;
	@%p276 bra 	$L__BB1_815;
	mov.b16 	%rs284, 1;
	st.local.u8 	[%rd82+-1], %rs284;
$L__BB1_329:
	setp.eq.s32 	%p277, %r11, 0;
	mov.b16 	%rs285, 0;
	st.local.u8 	[%rd2], %rs285;
	st.local.u8 	[%rd2+1], %rs285;
	st.local.u8 	[%rd2+2], %rs285;
	st.local.u8 	[%rd2+3], %rs285;
	st.local.u8 	[%rd2+4], %rs285;
	st.local.u8 	[%rd2+5], %rs285;
	st.local.u8 	[%rd2+6], %rs285;
	st.local.u8 	[%rd2+7], %rs285;
	st.local.u8 	[%rd2+8], %rs285;
	@%p277 bra 	$L__BB1_332;
	ld.local.u8 	%rs286, [%rd11+-1];
	setp.ne.s16 	%p278, %rs286, 0;
	@%p278 bra 	$L__BB1_815;
	mov.b16 	%rs287, 1;
	st.local.u8 	[%rd11+-1], %rs287;
$L__BB1_332:
	setp.eq.s32 	%p279, %r20, 0;
	@%p279 bra 	$L__BB1_335;
	ld.local.u8 	%rs288, [%rd20+-1];
	setp.ne.s16 	%p280, %rs288, 0;
	@%p280 bra 	$L__BB1_815;
	mov.b16 	%rs289, 1;
	st.local.u8 	[%rd20+-1], %rs289;
$L__BB1_335:
	setp.eq.s32 	%p281, %r29, 0;
	@%p281 bra 	$L__BB1_338;
	ld.local.u8 	%rs290, [%rd29+-1];
	setp.ne.s16 	%p282, %rs290, 0;
	@%p282 bra 	$L__BB1_815;
	mov.b16 	%rs291, 1;
	st.local.u8 	[%rd29+-1], %rs291;
$L__BB1_338:
	setp.eq.s32 	%p283, %r38, 0;
	@%p283 bra 	$L__BB1_341;
	ld.local.u8 	%rs292, [%rd38+-1];
	setp.ne.s16 	%p284, %rs292, 0;
	@%p284 bra 	$L__BB1_815;
	mov.b16 	%rs293, 1;
	st.local.u8 	[%rd38+-1], %rs293;
$L__BB1_341:
	setp.eq.s32 	%p285, %r47, 0;
	@%p285 bra 	$L__BB1_344;
	ld.local.u8 	%rs294, [%rd47+-1];
	setp.ne.s16 	%p286, %rs294, 0;
	@%p286 bra 	$L__BB1_815;
	mov.b16 	%rs295, 1;
	st.local.u8 	[%rd47+-1], %rs295;
$L__BB1_344:
	setp.eq.s32 	%p287, %r56, 0;
	@%p287 bra 	$L__BB1_347;
	ld.local.u8 	%rs296, [%rd56+-1];
	setp.ne.s16 	%p288, %rs296, 0;
	@%p288 bra 	$L__BB1_815;
	mov.b16 	%rs297, 1;
	st.local.u8 	[%rd56+-1], %rs297;
$L__BB1_347:
	setp.eq.s32 	%p289, %r65, 0;
	@%p289 bra 	$L__BB1_350;
	ld.local.u8 	%rs298, [%rd65+-1];
	setp.ne.s16 	%p290, %rs298, 0;
	@%p290 bra 	$L__BB1_815;
	mov.b16 	%rs299, 1;
	st.local.u8 	[%rd65+-1], %rs299;
$L__BB1_350:
	setp.eq.s32 	%p291, %r74, 0;
	@%p291 bra 	$L__BB1_353;
	ld.local.u8 	%rs300, [%rd74+-1];
	setp.ne.s16 	%p292, %rs300, 0;
	@%p292 bra 	$L__BB1_815;
	mov.b16 	%rs301, 1;
	st.local.u8 	[%rd74+-1], %rs301;
$L__BB1_353:
	setp.eq.s32 	%p293, %r83, 0;
	@%p293 bra 	$L__BB1_356;
	ld.local.u8 	%rs302, [%rd83+-1];
	setp.ne.s16 	%p294, %rs302, 0;
	@%p294 bra 	$L__BB1_815;
	mov.b16 	%rs303, 1;
	st.local.u8 	[%rd83+-1], %rs303;
$L__BB1_356:
	setp.eq.s32 	%p295, %r12, 0;
	mov.b16 	%rs304, 0;
	st.local.u8 	[%rd2], %rs304;
	st.local.u8 	[%rd2+1], %rs304;
	st.local.u8 	[%rd2+2], %rs304;
	st.local.u8 	[%rd2+3], %rs304;
	st.local.u8 	[%rd2+4], %rs304;
	st.local.u8 	[%rd2+5], %rs304;
	st.local.u8 	[%rd2+6], %rs304;
	st.local.u8 	[%rd2+7], %rs304;
	st.local.u8 	[%rd2+8], %rs304;
	@%p295 bra 	$L__BB1_359;
	ld.local.u8 	%rs305, [%rd12+-1];
	setp.ne.s16 	%p296, %rs305, 0;
	@%p296 bra 	$L__BB1_815;
	mov.b16 	%rs306, 1;
	st.local.u8 	[%rd12+-1], %rs306;
$L__BB1_359:
	setp.eq.s32 	%p297, %r21, 0;
	@%p297 bra 	$L__BB1_362;
	ld.local.u8 	%rs307, [%rd21+-1];
	setp.ne.s16 	%p298, %rs307, 0;
	@%p298 bra 	$L__BB1_815;
	mov.b16 	%rs308, 1;
	st.local.u8 	[%rd21+-1], %rs308;
$L__BB1_362:
	setp.eq.s32 	%p299, %r30, 0;
	@%p299 bra 	$L__BB1_365;
	ld.local.u8 	%rs309, [%rd30+-1];
	setp.ne.s16 	%p300, %rs309, 0;
	@%p300 bra 	$L__BB1_815;
	mov.b16 	%rs310, 1;
	st.local.u8 	[%rd30+-1], %rs310;
$L__BB1_365:
	setp.eq.s32 	%p301, %r39, 0;
	@%p301 bra 	$L__BB1_368;
	ld.local.u8 	%rs311, [%rd39+-1];
	setp.ne.s16 	%p302, %rs311, 0;
	@%p302 bra 	$L__BB1_815;
	mov.b16 	%rs312, 1;
	st.local.u8 	[%rd39+-1], %rs312;
$L__BB1_368:
	setp.eq.s32 	%p303, %r48, 0;
	@%p303 bra 	$L__BB1_371;
	ld.local.u8 	%rs313, [%rd48+-1];
	setp.ne.s16 	%p304, %rs313, 0;
	@%p304 bra 	$L__BB1_815;
	mov.b16 	%rs314, 1;
	st.local.u8 	[%rd48+-1], %rs314;
$L__BB1_371:
	setp.eq.s32 	%p305, %r57, 0;
	@%p305 bra 	$L__BB1_374;
	ld.local.u8 	%rs315, [%rd57+-1];
	setp.ne.s16 	%p306, %rs315, 0;
	@%p306 bra 	$L__BB1_815;
	mov.b16 	%rs316, 1;
	st.local.u8 	[%rd57+-1], %rs316;
$L__BB1_374:
	setp.eq.s32 	%p307, %r66, 0;
	@%p307 bra 	$L__BB1_377;
	ld.local.u8 	%rs317, [%rd66+-1];
	setp.ne.s16 	%p308, %rs317, 0;
	@%p308 bra 	$L__BB1_815;
	mov.b16 	%rs318, 1;
	st.local.u8 	[%rd66+-1], %rs318;
$L__BB1_377:
	setp.eq.s32 	%p309, %r75, 0;
	@%p309 bra 	$L__BB1_380;
	ld.local.u8 	%rs319, [%rd75+-1];
	setp.ne.s16 	%p310, %rs319, 0;
	@%p310 bra 	$L__BB1_815;
	mov.b16 	%rs320, 1;
	st.local.u8 	[%rd75+-1], %rs320;
$L__BB1_380:
	setp.eq.s32 	%p311, %r84, 0;
	@%p311 bra 	$L__BB1_383;
	ld.local.u8 	%rs321, [%rd84+-1];
	setp.ne.s16 	%p312, %rs321, 0;
	@%p312 bra 	$L__BB1_815;
	mov.b16 	%rs322, 1;
	st.local.u8 	[%rd84+-1], %rs322;
$L__BB1_383:
	setp.eq.s32 	%p313, %r13, 0;
	mov.b16 	%rs323, 0;
	st.local.u8 	[%rd2], %rs323;
	st.local.u8 	[%rd2+1], %rs323;
	st.local.u8 	[%rd2+2], %rs323;
	st.local.u8 	[%rd2+3], %rs323;
	st.local.u8 	[%rd2+4], %rs323;
	st.local.u8 	[%rd2+5], %rs323;
	st.local.u8 	[%rd2+6], %rs323;
	st.local.u8 	[%rd2+7], %rs323;
	st.local.u8 	[%rd2+8], %rs323;
	@%p313 bra 	$L__BB1_386;
	ld.local.u8 	%rs324, [%rd13+-1];
	setp.ne.s16 	%p314, %rs324, 0;
	@%p314 bra 	$L__BB1_815;
	mov.b16 	%rs325, 1;
	st.local.u8 	[%rd13+-1], %rs325;
$L__BB1_386:
	setp.eq.s32 	%p315, %r22, 0;
	@%p315 bra 	$L__BB1_389;
	ld.local.u8 	%rs326, [%rd22+-1];
	setp.ne.s16 	%p316, %rs326, 0;
	@%p316 bra 	$L__BB1_815;
	mov.b16 	%rs327, 1;
	st.local.u8 	[%rd22+-1], %rs327;
$L__BB1_389:
	setp.eq.s32 	%p317, %r31, 0;
	@%p317 bra 	$L__BB1_392;
	ld.local.u8 	%rs328, [%rd31+-1];
	setp.ne.s16 	%p318, %rs328, 0;
	@%p318 bra 	$L__BB1_815;
	mov.b16 	%rs329, 1;
	st.local.u8 	[%rd31+-1], %rs329;
$L__BB1_392:
	setp.eq.s32 	%p319, %r40, 0;
	@%p319 bra 	$L__BB1_395;
	ld.local.u8 	%rs330, [%rd40+-1];
	setp.ne.s16 	%p320, %rs330, 0;
	@%p320 bra 	$L__BB1_815;
	mov.b16 	%rs331, 1;
	st.local.u8 	[%rd40+-1], %rs331;
$L__BB1_395:
	setp.eq.s32 	%p321, %r49, 0;
	@%p321 bra 	$L__BB1_398;
	ld.local.u8 	%rs332, [%rd49+-1];
	setp.ne.s16 	%p322, %rs332, 0;
	@%p322 bra 	$L__BB1_815;
	mov.b16 	%rs333, 1;
	st.local.u8 	[%rd49+-1], %rs333;
$L__BB1_398:
	setp.eq.s32 	%p323, %r58, 0;
	@%p323 bra 	$L__BB1_401;
	ld.local.u8 	%rs334, [%rd58+-1];
	setp.ne.s16 	%p324, %rs334, 0;
	@%p324 bra 	$L__BB1_815;
	mov.b16 	%rs335, 1;
	st.local.u8 	[%rd58+-1], %rs335;
$L__BB1_401:
	setp.eq.s32 	%p325, %r67, 0;
	@%p325 bra 	$L__BB1_404;
	ld.local.u8 	%rs336, [%rd67+-1];
	setp.ne.s16 	%p326, %rs336, 0;
	@%p326 bra 	$L__BB1_815;
	mov.b16 	%rs337, 1;
	st.local.u8 	[%rd67+-1], %rs337;
$L__BB1_404:
	setp.eq.s32 	%p327, %r76, 0;
	@%p327 bra 	$L__BB1_407;
	ld.local.u8 	%rs338, [%rd76+-1];
	setp.ne.s16 	%p328, %rs338, 0;
	@%p328 bra 	$L__BB1_815;
	mov.b16 	%rs339, 1;
	st.local.u8 	[%rd76+-1], %rs339;
$L__BB1_407:
	setp.eq.s32 	%p329, %r85, 0;
	@%p329 bra 	$L__BB1_410;
	ld.local.u8 	%rs340, [%rd85+-1];
	setp.ne.s16 	%p330, %rs340, 0;
	@%p330 bra 	$L__BB1_815;
	mov.b16 	%rs341, 1;
	st.local.u8 	[%rd85+-1], %rs341;
$L__BB1_410:
	setp.eq.s32 	%p331, %r14, 0;
	mov.b16 	%rs342, 0;
	st.local.u8 	[%rd2], %rs342;
	st.local.u8 	[%rd2+1], %rs342;
	st.local.u8 	[%rd2+2], %rs342;
	st.local.u8 	[%rd2+3], %rs342;
	st.local.u8 	[%rd2+4], %rs342;
	st.local.u8 	[%rd2+5], %rs342;
	st.local.u8 	[%rd2+6], %rs342;
	st.local.u8 	[%rd2+7], %rs342;
	st.local.u8 	[%rd2+8], %rs342;
	@%p331 bra 	$L__BB1_413;
	ld.local.u8 	%rs343, [%rd14+-1];
	setp.ne.s16 	%p332, %rs343, 0;
	@%p332 bra 	$L__BB1_815;
	mov.b16 	%rs344, 1;
	st.local.u8 	[%rd14+-1], %rs344;
$L__BB1_413:
	setp.eq.s32 	%p333, %r23, 0;
	@%p333 bra 	$L__BB1_416;
	ld.local.u8 	%rs345, [%rd23+-1];
	setp.ne.s16 	%p334, %rs345, 0;
	@%p334 bra 	$L__BB1_815;
	mov.b16 	%rs346, 1;
	st.local.u8 	[%rd23+-1], %rs346;
$L__BB1_416:
	setp.eq.s32 	%p335, %r32, 0;
	@%p335 bra 	$L__BB1_419;
	ld.local.u8 	%rs347, [%rd32+-1];
	setp.ne.s16 	%p336, %rs347, 0;
	@%p336 bra 	$L__BB1_815;
	mov.b16 	%rs348, 1;
	st.local.u8 	[%rd32+-1], %rs348;
$L__BB1_419:
	setp.eq.s32 	%p337, %r41, 0;
	@%p337 bra 	$L__BB1_422;
	ld.local.u8 	%rs349, [%rd41+-1];
	setp.ne.s16 	%p338, %rs349, 0;
	@%p338 bra 	$L__BB1_815;
	mov.b16 	%rs350, 1;
	st.local.u8 	[%rd41+-1], %rs350;
$L__BB1_422:
	setp.eq.s32 	%p339, %r50, 0;
	@%p339 bra 	$L__BB1_425;
	ld.local.u8 	%rs351, [%rd50+-1];
	setp.ne.s16 	%p340, %rs351, 0;
	@%p340 bra 	$L__BB1_815;
	mov.b16 	%rs352, 1;
	st.local.u8 	[%rd50+-1], %rs352;
$L__BB1_425:
	setp.eq.s32 	%p341, %r59, 0;
	@%p341 bra 	$L__BB1_428;
	ld.local.u8 	%rs353, [%rd59+-1];
	setp.ne.s16 	%p342, %rs353, 0;
	@%p342 bra 	$L__BB1_815;
	mov.b16 	%rs354, 1;
	st.local.u8 	[%rd59+-1], %rs354;
$L__BB1_428:
	setp.eq.s32 	%p343, %r68, 0;
	@%p343 bra 	$L__BB1_431;
	ld.local.u8 	%rs355, [%rd68+-1];
	setp.ne.s16 	%p344, %rs355, 0;
	@%p344 bra 	$L__BB1_815;
	mov.b16 	%rs356, 1;
	st.local.u8 	[%rd68+-1], %rs356;
$L__BB1_431:
	setp.eq.s32 	%p345, %r77, 0;
	@%p345 bra 	$L__BB1_434;
	ld.local.u8 	%rs357, [%rd77+-1];
	setp.ne.s16 	%p346, %rs357, 0;
	@%p346 bra 	$L__BB1_815;
	mov.b16 	%rs358, 1;
	st.local.u8 	[%rd77+-1], %rs358;
$L__BB1_434:
	setp.eq.s32 	%p347, %r86, 0;
	@%p347 bra 	$L__BB1_437;
	ld.local.u8 	%rs359, [%rd86+-1];
	setp.ne.s16 	%p348, %rs359, 0;
	@%p348 bra 	$L__BB1_815;
	mov.b16 	%rs360, 1;
	st.local.u8 	[%rd86+-1], %rs360;
$L__BB1_437:
	mov.b16 	%rs361, 0;
	st.local.u8 	[%rd2], %rs361;
	st.local.u8 	[%rd2+1], %rs361;
	st.local.u8 	[%rd2+2], %rs361;
	st.local.u8 	[%rd2+3], %rs361;
	st.local.u8 	[%rd2+4], %rs361;
	st.local.u8 	[%rd2+5], %rs361;
	st.local.u8 	[%rd2+6], %rs361;
	st.local.u8 	[%rd2+7], %rs361;
	st.local.u8 	[%rd2+8], %rs361;
	ld.global.u32 	%r89, [%rd6+28];
	setp.eq.s32 	%p349, %r89, 0;
	cvt.s64.s32 	%rd346, %r89;
	add.s64 	%rd89, %rd2, %rd346;
	@%p349 bra 	$L__BB1_440;
	ld.local.u8 	%rs362, [%rd89+-1];
	setp.ne.s16 	%p350, %rs362, 0;
	@%p350 bra 	$L__BB1_815;
	mov.b16 	%rs363, 1;
	st.local.u8 	[%rd89+-1], %rs363;
$L__BB1_440:
	setp.eq.s32 	%p351, %r24, 0;
	@%p351 bra 	$L__BB1_443;
	ld.local.u8 	%rs364, [%rd24+-1];
	setp.ne.s16 	%p352, %rs364, 0;
	@%p352 bra 	$L__BB1_815;
	mov.b16 	%rs365, 1;
	st.local.u8 	[%rd24+-1], %rs365;
$L__BB1_443:
	setp.eq.s32 	%p353, %r33, 0;
	@%p353 bra 	$L__BB1_446;
	ld.local.u8 	%rs366, [%rd33+-1];
	setp.ne.s16 	%p354, %rs366, 0;
	@%p354 bra 	$L__BB1_815;
	mov.b16 	%rs367, 1;
	st.local.u8 	[%rd33+-1], %rs367;
$L__BB1_446:
	setp.eq.s32 	%p355, %r42, 0;
	@%p355 bra 	$L__BB1_449;
	ld.local.u8 	%rs368, [%rd42+-1];
	setp.ne.s16 	%p356, %rs368, 0;
	@%p356 bra 	$L__BB1_815;
	mov.b16 	%rs369, 1;
	st.local.u8 	[%rd42+-1], %rs369;
$L__BB1_449:
	setp.eq.s32 	%p357, %r51, 0;
	@%p357 bra 	$L__BB1_452;
	ld.local.u8 	%rs370, [%rd51+-1];
	setp.ne.s16 	%p358, %rs370, 0;
	@%p358 bra 	$L__BB1_815;
	mov.b16 	%rs371, 1;
	st.local.u8 	[%rd51+-1], %rs371;
$L__BB1_452:
	setp.eq.s32 	%p359, %r60, 0;
	@%p359 bra 	$L__BB1_455;
	ld.local.u8 	%rs372, [%rd60+-1];
	setp.ne.s16 	%p360, %rs372, 0;
	@%p360 bra 	$L__BB1_815;
	mov.b16 	%rs373, 1;
	st.local.u8 	[%rd60+-1], %rs373;
$L__BB1_455:
	setp.eq.s32 	%p361, %r69, 0;
	@%p361 bra 	$L__BB1_458;
	ld.local.u8 	%rs374, [%rd69+-1];
	setp.ne.s16 	%p362, %rs374, 0;
	@%p362 bra 	$L__BB1_815;
	mov.b16 	%rs375, 1;
	st.local.u8 	[%rd69+-1], %rs375;
$L__BB1_458:
	setp.eq.s32 	%p363, %r78, 0;
	@%p363 bra 	$L__BB1_461;
	ld.local.u8 	%rs376, [%rd78+-1];
	setp.ne.s16 	%p364, %rs376, 0;
	@%p364 bra 	$L__BB1_815;
	mov.b16 	%rs377, 1;
	st.local.u8 	[%rd78+-1], %rs377;
$L__BB1_461:
	setp.eq.s32 	%p365, %r87, 0;
	@%p365 bra 	$L__BB1_464;
	ld.local.u8 	%rs378, [%rd87+-1];
	setp.ne.s16 	%p366, %rs378, 0;
	@%p366 bra 	$L__BB1_815;
	mov.b16 	%rs379, 1;
	st.local.u8 	[%rd87+-1], %rs379;
$L__BB1_464:
	mov.b16 	%rs380, 0;
	st.local.u8 	[%rd2], %rs380;
	st.local.u8 	[%rd2+1], %rs380;
	st.local.u8 	[%rd2+2], %rs380;
	st.local.u8 	[%rd2+3], %rs380;
	st.local.u8 	[%rd2+4], %rs380;
	st.local.u8 	[%rd2+5], %rs380;
	st.local.u8 	[%rd2+6], %rs380;
	st.local.u8 	[%rd2+7], %rs380;
	st.local.u8 	[%rd2+8], %rs380;
	ld.global.u32 	%r90, [%rd6+32];
	setp.eq.s32 	%p367, %r90, 0;
	cvt.s64.s32 	%rd347, %r90;
	add.s64 	%rd90, %rd2, %rd347;
	@%p367 bra 	$L__BB1_467;
	ld.local.u8 	%rs381, [%rd90+-1];
	setp.ne.s16 	%p368, %rs381, 0;
	@%p368 bra 	$L__BB1_815;
	mov.b16 	%rs382, 1;
	st.local.u8 	[%rd90+-1], %rs382;
$L__BB1_467:
	ld.global.u32 	%r91, [%rd6+68];
	setp.eq.s32 	%p369, %r91, 0;
	cvt.s64.s32 	%rd348, %r91;
	add.s64 	%rd91, %rd2, %rd348;
	@%p369 bra 	$L__BB1_470;
	ld.local.u8 	%rs383, [%rd91+-1];
	setp.ne.s16 	%p370, %rs383, 0;
	@%p370 bra 	$L__BB1_815;
	mov.b16 	%rs384, 1;
	st.local.u8 	[%rd91+-1], %rs384;
$L__BB1_470:
	setp.eq.s32 	%p371, %r34, 0;
	@%p371 bra 	$L__BB1_473;
	ld.local.u8 	%rs385, [%rd34+-1];
	setp.ne.s16 	%p372, %rs385, 0;
	@%p372 bra 	$L__BB1_815;
	mov.b16 	%rs386, 1;
	st.local.u8 	[%rd34+-1], %rs386;
$L__BB1_473:
	setp.eq.s32 	%p373, %r43, 0;
	@%p373 bra 	$L__BB1_476;
	ld.local.u8 	%rs387, [%rd43+-1];
	setp.ne.s16 	%p374, %rs387, 0;
	@%p374 bra 	$L__BB1_815;
	mov.b16 	%rs388, 1;
	st.local.u8 	[%rd43+-1], %rs388;
$L__BB1_476:
	setp.eq.s32 	%p375, %r52, 0;
	@%p375 bra 	$L__BB1_479;
	ld.local.u8 	%rs389, [%rd52+-1];
	setp.ne.s16 	%p376, %rs389, 0;
	@%p376 bra 	$L__BB1_815;
	mov.b16 	%rs390, 1;
	st.local.u8 	[%rd52+-1], %rs390;
$L__BB1_479:
	setp.eq.s32 	%p377, %r61, 0;
	@%p377 bra 	$L__BB1_482;
	ld.local.u8 	%rs391, [%rd61+-1];
	setp.ne.s16 	%p378, %rs391, 0;
	@%p378 bra 	$L__BB1_815;
	mov.b16 	%rs392, 1;
	st.local.u8 	[%rd61+-1], %rs392;
$L__BB1_482:
	setp.eq.s32 	%p379, %r70, 0;
	@%p379 bra 	$L__BB1_485;
	ld.local.u8 	%rs393, [%rd70+-1];
	setp.ne.s16 	%p380, %rs393, 0;
	@%p380 bra 	$L__BB1_815;
	mov.b16 	%rs394, 1;
	st.local.u8 	[%rd70+-1], %rs394;
$L__BB1_485:
	setp.eq.s32 	%p381, %r79, 0;
	@%p381 bra 	$L__BB1_488;
	ld.local.u8 	%rs395, [%rd79+-1];
	setp.ne.s16 	%p382, %rs395, 0;
	@%p382 bra 	$L__BB1_815;
	mov.b16 	%rs396, 1;
	st.local.u8 	[%rd79+-1], %rs396;
$L__BB1_488:
	setp.eq.s32 	%p383, %r88, 0;
	@%p383 bra 	$L__BB1_491;
	ld.local.u8 	%rs397, [%rd88+-1];
	setp.ne.s16 	%p384, %rs397, 0;
	@%p384 bra 	$L__BB1_815;
	mov.b16 	%rs398, 1;
	st.local.u8 	[%rd88+-1], %rs398;
$L__BB1_491:
	mov.b16 	%rs399, 0;
	st.local.u8 	[%rd2], %rs399;
	st.local.u8 	[%rd2+1], %rs399;
	st.local.u8 	[%rd2+2], %rs399;
	st.local.u8 	[%rd2+3], %rs399;
	st.local.u8 	[%rd2+4], %rs399;
	st.local.u8 	[%rd2+5], %rs399;
	st.local.u8 	[%rd2+6], %rs399;
	st.local.u8 	[%rd2+7], %rs399;
	st.local.u8 	[%rd2+8], %rs399;
	ld.global.u32 	%r92, [%rd6];
	setp.eq.s32 	%p385, %r92, 0;
	@%p385 bra 	$L__BB1_494;
	cvt.s64.s32 	%rd349, %r92;
	add.s64 	%rd92, %rd2, %rd349;
	ld.local.u8 	%rs400, [%rd92+-1];
	setp.ne.s16 	%p386, %rs400, 0;
	@%p386 bra 	$L__BB1_815;
	mov.b16 	%rs401, 1;
	st.local.u8 	[%rd92+-1], %rs401;
$L__BB1_494:
	ld.global.u32 	%r93, [%rd6+4];
	setp.eq.s32 	%p387, %r93, 0;
	@%p387 bra 	$L__BB1_497;
	cvt.s64.s32 	%rd350, %r93;
	add.s64 	%rd93, %rd2, %rd350;
	ld.local.u8 	%rs402, [%rd93+-1];
	setp.ne.s16 	%p388, %rs402, 0;
	@%p388 bra 	$L__BB1_815;
	mov.b16 	%rs403, 1;
	st.local.u8 	[%rd93+-1], %rs403;
$L__BB1_497:
	ld.global.u32 	%r94, [%rd6+8];
	setp.eq.s32 	%p389, %r94, 0;
	@%p389 bra 	$L__BB1_500;
	cvt.s64.s32 	%rd351, %r94;
	add.s64 	%rd94, %rd2, %rd351;
	ld.local.u8 	%rs404, [%rd94+-1];
	setp.ne.s16 	%p390, %rs404, 0;
	@%p390 bra 	$L__BB1_815;
	mov.b16 	%rs405, 1;
	st.local.u8 	[%rd94+-1], %rs405;
$L__BB1_500:
	ld.global.u32 	%r95, [%rd6+36];
	setp.eq.s32 	%p391, %r95, 0;
	@%p391 bra 	$L__BB1_503;
	cvt.s64.s32 	%rd352, %r95;
	add.s64 	%rd95, %rd2, %rd352;
	ld.local.u8 	%rs406, [%rd95+-1];
	setp.ne.s16 	%p392, %rs406, 0;
	@%p392 bra 	$L__BB1_815;
	mov.b16 	%rs407, 1;
	st.local.u8 	[%rd95+-1], %rs407;
$L__BB1_503:
	ld.global.u32 	%r96, [%rd6+40];
	setp.eq.s32 	%p393, %r96, 0;
	@%p393 bra 	$L__BB1_506;
	cvt.s64.s32 	%rd353, %r96;
	add.s64 	%rd96, %rd2, %rd353;
	ld.local.u8 	%rs408, [%rd96+-1];
	setp.ne.s16 	%p394, %rs408, 0;
	@%p394 bra 	$L__BB1_815;
	mov.b16 	%rs409, 1;
	st.local.u8 	[%rd96+-1], %rs409;
$L__BB1_506:
	ld.global.u32 	%r97, [%rd6+44];
	setp.eq.s32 	%p395, %r97, 0;
	@%p395 bra 	$L__BB1_509;
	cvt.s64.s32 	%rd354, %r97;
	add.s64 	%rd97, %rd2, %rd354;
	ld.local.u8 	%rs410, [%rd97+-1];
	setp.ne.s16 	%p396, %rs410, 0;
	@%p396 bra 	$L__BB1_815;
	mov.b16 	%rs411, 1;
	st.local.u8 	[%rd97+-1], %rs411;
$L__BB1_509:
	ld.global.u32 	%r98, [%rd6+72];
	setp.eq.s32 	%p397, %r98, 0;
	@%p397 bra 	$L__BB1_512;
	cvt.s64.s32 	%rd355, %r98;
	add.s64 	%rd98, %rd2, %rd355;
	ld.local.u8 	%rs412, [%rd98+-1];
	setp.ne.s16 	%p398, %rs412, 0;
	@%p398 bra 	$L__BB1_815;
	mov.b16 	%rs413, 1;
	st.local.u8 	[%rd98+-1], %rs413;
$L__BB1_512:
	ld.global.u32 	%r99, [%rd6+76];
	setp.eq.s32 	%p399, %r99, 0;
	@%p399 bra 	$L__BB1_515;
	cvt.s64.s32 	%rd356, %r99;
	add.s64 	%rd99, %rd2, %rd356;
	ld.local.u8 	%rs414, [%rd99+-1];
	setp.ne.s16 	%p400, %rs414, 0;
	@%p400 bra 	$L__BB1_815;
	mov.b16 	%rs415, 1;
	st.local.u8 	[%rd99+-1], %rs415;
$L__BB1_515:
	ld.global.u32 	%r100, [%rd6+80];
	setp.eq.s32 	%p401, %r100, 0;
	@%p401 bra 	$L__BB1_518;
	cvt.s64.s32 	%rd357, %r100;
	add.s64 	%rd100, %rd2, %rd357;
	ld.local.u8 	%rs416, [%rd100+-1];
	setp.ne.s16 	%p402, %rs416, 0;
	@%p402 bra 	$L__BB1_815;
	mov.b16 	%rs417, 1;
	st.local.u8 	[%rd100+-1], %rs417;
$L__BB1_518:
	mov.b16 	%rs418, 0;
	st.local.u8 	[%rd2], %rs418;
	st.local.u8 	[%rd2+1], %rs418;
	st.local.u8 	[%rd2+2], %rs418;
	st.local.u8 	[%rd2+3], %rs418;
	st.local.u8 	[%rd2+4], %rs418;
	st.local.u8 	[%rd2+5], %rs418;
	st.local.u8 	[%rd2+6], %rs418;
	st.local.u8 	[%rd2+7], %rs418;
	st.local.u8 	[%rd2+8], %rs418;
	ld.global.u32 	%r101, [%rd6+12];
	setp.eq.s32 	%p403, %r101, 0;
	@%p403 bra 	$L__BB1_521;
	cvt.s64.s32 	%rd358, %r101;
	add.s64 	%rd101, %rd2, %rd358;
	ld.local.u8 	%rs419, [%rd101+-1];
	setp.ne.s16 	%p404, %rs419, 0;
	@%p404 bra 	$L__BB1_815;
	mov.b16 	%rs420, 1;
	st.local.u8 	[%rd101+-1], %rs420;
$L__BB1_521:
	ld.global.u32 	%r102, [%rd6+16];
	setp.eq.s32 	%p405, %r102, 0;
	@%p405 bra 	$L__BB1_524;
	cvt.s64.s32 	%rd359, %r102;
	add.s64 	%rd102, %rd2, %rd359;
	ld.local.u8 	%rs421, [%rd102+-1];
	setp.ne.s16 	%p406, %rs421, 0;
	@%p406 bra 	$L__BB1_815;
	mov.b16 	%rs422, 1;
	st.local.u8 	[%rd102+-1], %rs422;
$L__BB1_524:
	ld.global.u32 	%r103, [%rd6+20];
	setp.eq.s32 	%p407, %r103, 0;
	@%p407 bra 	$L__BB1_527;
	cvt.s64.s32 	%rd360, %r103;
	add.s64 	%rd103, %rd2, %rd360;
	ld.local.u8 	%rs423, [%rd103+-1];
	setp.ne.s16 	%p408, %rs423, 0;
	@%p408 bra 	$L__BB1_815;
	mov.b16 	%rs424, 1;
	st.local.u8 	[%rd103+-1], %rs424;
$L__BB1_527:
	ld.global.u32 	%r104, [%rd6+48];
	setp.eq.s32 	%p409, %r104, 0;
	@%p409 bra 	$L__BB1_530;
	cvt.s64.s32 	%rd361, %r104;
	add.s64 	%rd104, %rd2, %rd361;
	ld.local.u8 	%rs425, [%rd104+-1];
	setp.ne.s16 	%p410, %rs425, 0;
	@%p410 bra 	$L__BB1_815;
	mov.b16 	%rs426, 1;
	st.local.u8 	[%rd104+-1], %rs426;
$L__BB1_530:
	ld.global.u32 	%r105, [%rd6+52];
	setp.eq.s32 	%p411, %r105, 0;
	@%p411 bra 	$L__BB1_533;
	cvt.s64.s32 	%rd362, %r105;
	add.s64 	%rd105, %rd2, %rd362;
	ld.local.u8 	%rs427, [%rd105+-1];
	setp.ne.s16 	%p412, %rs427, 0;
	@%p412 bra 	$L__BB1_815;
	mov.b16 	%rs428, 1;
	st.local.u8 	[%rd105+-1], %rs428;
$L__BB1_533:
	ld.global.u32 	%r106, [%rd6+56];
	setp.eq.s32 	%p413, %r106, 0;
	@%p413 bra 	$L__BB1_536;
	cvt.s64.s32 	%rd363, %r106;
	add.s64 	%rd106, %rd2, %rd363;
	ld.local.u8 	%rs429, [%rd106+-1];
	setp.ne.s16 	%p414, %rs429, 0;
	@%p414 bra 	$L__BB1_815;
	mov.b16 	%rs430, 1;
	st.local.u8 	[%rd106+-1], %rs430;
$L__BB1_536:
	ld.global.u32 	%r107, [%rd6+84];
	setp.eq.s32 	%p415, %r107, 0;
	@%p415 bra 	$L__BB1_539;
	cvt.s64.s32 	%rd364, %r107;
	add.s64 	%rd107, %rd2, %rd364;
	ld.local.u8 	%rs431, [%rd107+-1];
	setp.ne.s16 	%p416, %rs431, 0;
	@%p416 bra 	$L__BB1_815;
	mov.b16 	%rs432, 1;
	st.local.u8 	[%rd107+-1], %rs432;
$L__BB1_539:
	ld.global.u32 	%r108, [%rd6+88];
	setp.eq.s32 	%p417, %r108, 0;
	@%p417 bra 	$L__BB1_542;
	cvt.s64.s32 	%rd365, %r108;
	add.s64 	%rd108, %rd2, %rd365;
	ld.local.u8 	%rs433, [%rd108+-1];
	setp.ne.s16 	%p418, %rs433, 0;
	@%p418 bra 	$L__BB1_815;
	mov.b16 	%rs434, 1;
	st.local.u8 	[%rd108+-1], %rs434;
$L__BB1_542:
	ld.global.u32 	%r109, [%rd6+92];
	setp.eq.s32 	%p419, %r109, 0;
	@%p419 bra 	$L__BB1_545;
	cvt.s64.s32 	%rd366, %r109;
	add.s64 	%rd109, %rd2, %rd366;
	ld.local.u8 	%rs435, [%rd109+-1];
	setp.ne.s16 	%p420, %rs435, 0;
	@%p420 bra 	$L__BB1_815;
	mov.b16 	%rs436, 1;
	st.local.u8 	[%rd109+-1], %rs436;
$L__BB1_545:
	mov.b16 	%rs437, 0;
	st.local.u8 	[%rd2], %rs437;
	st.local.u8 	[%rd2+1], %rs437;
	st.local.u8 	[%rd2+2], %rs437;
	st.local.u8 	[%rd2+3], %rs437;
	st.local.u8 	[%rd2+4], %rs437;
	st.local.u8 	[%rd2+5], %rs437;
	st.local.u8 	[%rd2+6], %rs437;
	st.local.u8 	[%rd2+7], %rs437;
	st.local.u8 	[%rd2+8], %rs437;
	ld.global.u32 	%r110, [%rd6+24];
	setp.eq.s32 	%p421, %r110, 0;
	@%p421 bra 	$L__BB1_548;
	cvt.s64.s32 	%rd367, %r110;
	add.s64 	%rd110, %rd2, %rd367;
	ld.local.u8 	%rs438, [%rd110+-1];
	setp.ne.s16 	%p422, %rs438, 0;
	@%p422 bra 	$L__BB1_815;
	mov.b16 	%rs439, 1;
	st.local.u8 	[%rd110+-1], %rs439;
$L__BB1_548:
	setp.eq.s32 	%p423, %r89, 0;
	@%p423 bra 	$L__BB1_551;
	ld.local.u8 	%rs440, [%rd89+-1];
	setp.ne.s16 	%p424, %rs440, 0;
	@%p424 bra 	$L__BB1_815;
	mov.b16 	%rs441, 1;
	st.local.u8 	[%rd89+-1], %rs441;
$L__BB1_551:
	setp.eq.s32 	%p425, %r90, 0;
	@%p425 bra 	$L__BB1_554;
	ld.local.u8 	%rs442, [%rd90+-1];
	setp.ne.s16 	%p426, %rs442, 0;
	@%p426 bra 	$L__BB1_815;
	mov.b16 	%rs443, 1;
	st.local.u8 	[%rd90+-1], %rs443;
$L__BB1_554:
	ld.global.u32 	%r111, [%rd6+60];
	setp.eq.s32 	%p427, %r111, 0;
	@%p427 bra 	$L__BB1_557;
	cvt.s64.s32 	%rd368, %r111;
	add.s64 	%rd111, %rd2, %rd368;
	ld.local.u8 	%rs444, [%rd111+-1];
	setp.ne.s16 	%p428, %rs444, 0;
	@%p428 bra 	$L__BB1_815;
	mov.b16 	%rs445, 1;
	st.local.u8 	[%rd111+-1], %rs445;
$L__BB1_557:
	ld.global.u32 	%r112, [%rd6+64];
	setp.eq.s32 	%p429, %r112, 0;
	@%p429 bra 	$L__BB1_560;
	cvt.s64.s32 	%rd369, %r112;
	add.s64 	%rd112, %rd2, %rd369;
	ld.local.u8 	%rs446, [%rd112+-1];
	setp.ne.s16 	%p430, %rs446, 0;
	@%p430 bra 	$L__BB1_815;
	mov.b16 	%rs447, 1;
	st.local.u8 	[%rd112+-1], %rs447;
$L__BB1_560:
	setp.eq.s32 	%p431, %r91, 0;
	@%p431 bra 	$L__BB1_563;
	ld.local.u8 	%rs448, [%rd91+-1];
	setp.ne.s16 	%p432, %rs448, 0;
	@%p432 bra 	$L__BB1_815;
	mov.b16 	%rs449, 1;
	st.local.u8 	[%rd91+-1], %rs449;
$L__BB1_563:
	ld.global.u32 	%r113, [%rd6+96];
	setp.eq.s32 	%p433, %r113, 0;
	@%p433 bra 	$L__BB1_566;
	cvt.s64.s32 	%rd370, %r113;
	add.s64 	%rd113, %rd2, %rd370;
	ld.local.u8 	%rs450, [%rd113+-1];
	setp.ne.s16 	%p434, %rs450, 0;
	@%p434 bra 	$L__BB1_815;
	mov.b16 	%rs451, 1;
	st.local.u8 	[%rd113+-1], %rs451;
$L__BB1_566:
	ld.global.u32 	%r114, [%rd6+100];
	setp.eq.s32 	%p435, %r114, 0;
	@%p435 bra 	$L__BB1_569;
	cvt.s64.s32 	%rd371, %r114;
	add.s64 	%rd114, %rd2, %rd371;
	ld.local.u8 	%rs452, [%rd114+-1];
	setp.ne.s16 	%p436, %rs452, 0;
	@%p436 bra 	$L__BB1_815;
	mov.b16 	%rs453, 1;
	st.local.u8 	[%rd114+-1], %rs453;
$L__BB1_569:
	ld.global.u32 	%r115, [%rd6+104];
	setp.eq.s32 	%p437, %r115, 0;
	@%p437 bra 	$L__BB1_572;
	cvt.s64.s32 	%rd372, %r115;
	add.s64 	%rd115, %rd2, %rd372;
	ld.local.u8 	%rs454, [%rd115+-1];
	setp.ne.s16 	%p438, %rs454, 0;
	@%p438 bra 	$L__BB1_815;
	mov.b16 	%rs455, 1;
	st.local.u8 	[%rd115+-1], %rs455;
$L__BB1_572:
	mov.b16 	%rs456, 0;
	st.local.u8 	[%rd2], %rs456;
	st.local.u8 	[%rd2+1], %rs456;
	st.local.u8 	[%rd2+2], %rs456;
	st.local.u8 	[%rd2+3], %rs456;
	st.local.u8 	[%rd2+4], %rs456;
	st.local.u8 	[%rd2+5], %rs456;
	st.local.u8 	[%rd2+6], %rs456;
	st.local.u8 	[%rd2+7], %rs456;
	st.local.u8 	[%rd2+8], %rs456;
	ld.global.u32 	%r116, [%rd6+108];
	setp.eq.s32 	%p439, %r116, 0;
	@%p439 bra 	$L__BB1_575;
	cvt.s64.s32 	%rd373, %r116;
	add.s64 	%rd116, %rd2, %rd373;
	ld.local.u8 	%rs457, [%rd116+-1];
	setp.ne.s16 	%p440, %rs457, 0;
	@%p440 bra 	$L__BB1_815;
	mov.b16 	%rs458, 1;
	st.local.u8 	[%rd116+-1], %rs458;
$L__BB1_575:
	ld.global.u32 	%r117, [%rd6+112];
	setp.eq.s32 	%p441, %r117, 0;
	@%p441 bra 	$L__BB1_578;
	cvt.s64.s32 	%rd374, %r117;
	add.s64 	%rd117, %rd2, %rd374;
	ld.local.u8 	%rs459, [%rd117+-1];
	setp.ne.s16 	%p442, %rs459, 0;
	@%p442 bra 	$L__BB1_815;
	mov.b16 	%rs460, 1;
	st.local.u8 	[%rd117+-1], %rs460;
$L__BB1_578:
	ld.global.u32 	%r118, [%rd6+116];
	setp.eq.s32 	%p443, %r118, 0;
	@%p443 bra 	$L__BB1_581;
	cvt.s64.s32 	%rd375, %r118;
	add.s64 	%rd118, %rd2, %rd375;
	ld.local.u8 	%rs461, [%rd118+-1];
	setp.ne.s16 	%p444, %rs461, 0;
	@%p444 bra 	$L__BB1_815;
	mov.b16 	%rs462, 1;
	st.local.u8 	[%rd118+-1], %rs462;
$L__BB1_581:
	ld.global.u32 	%r119, [%rd6+144];
	setp.eq.s32 	%p445, %r119, 0;
	@%p445 bra 	$L__BB1_584;
	cvt.s64.s32 	%rd376, %r119;
	add.s64 	%rd119, %rd2, %rd376;
	ld.local.u8 	%rs463, [%rd119+-1];
	setp.ne.s16 	%p446, %rs463, 0;
	@%p446 bra 	$L__BB1_815;
	mov.b16 	%rs464, 1;
	st.local.u8 	[%rd119+-1], %rs464;
$L__BB1_584:
	ld.global.u32 	%r120, [%rd6+148];
	setp.eq.s32 	%p447, %r120, 0;
	@%p447 bra 	$L__BB1_587;
	cvt.s64.s32 	%rd377, %r120;
	add.s64 	%rd120, %rd2, %rd377;
	ld.local.u8 	%rs465, [%rd120+-1];
	setp.ne.s16 	%p448, %rs465, 0;
	@%p448 bra 	$L__BB1_815;
	mov.b16 	%rs466, 1;
	st.local.u8 	[%rd120+-1], %rs466;
$L__BB1_587:
	ld.global.u32 	%r121, [%rd6+152];
	setp.eq.s32 	%p449, %r121, 0;
	@%p449 bra 	$L__BB1_590;
	cvt.s64.s32 	%rd378, %r121;
	add.s64 	%rd121, %rd2, %rd378;
	ld.local.u8 	%rs467, [%rd121+-1];
	setp.ne.s16 	%p450, %rs467, 0;
	@%p450 bra 	$L__BB1_815;
	mov.b16 	%rs468, 1;
	st.local.u8 	[%rd121+-1], %rs468;
$L__BB1_590:
	ld.global.u32 	%r122, [%rd6+180];
	setp.eq.s32 	%p451, %r122, 0;
	@%p451 bra 	$L__BB1_593;
	cvt.s64.s32 	%rd379, %r122;
	add.s64 	%rd122, %rd2, %rd379;
	ld.local.u8 	%rs469, [%rd122+-1];
	setp.ne.s16 	%p452, %rs469, 0;
	@%p452 bra 	$L__BB1_815;
	mov.b16 	%rs470, 1;
	st.local.u8 	[%rd122+-1], %rs470;
$L__BB1_593:
	ld.global.u32 	%r123, [%rd6+184];
	setp.eq.s32 	%p453, %r123, 0;
	@%p453 bra 	$L__BB1_596;
	cvt.s64.s32 	%rd380, %r123;
	add.s64 	%rd123, %rd2, %rd380;
	ld.local.u8 	%rs471, [%rd123+-1];
	setp.ne.s16 	%p454, %rs471, 0;
	@%p454 bra 	$L__BB1_815;
	mov.b16 	%rs472, 1;
	st.local.u8 	[%rd123+-1], %rs472;
$L__BB1_596:
	ld.global.u32 	%r124, [%rd6+188];
	setp.eq.s32 	%p455, %r124, 0;
	@%p455 bra 	$L__BB1_599;
	cvt.s64.s32 	%rd381, %r124;
	add.s64 	%rd124, %rd2, %rd381;
	ld.local.u8 	%rs473, [%rd124+-1];
	setp.ne.s16 	%p456, %rs473, 0;
	@%p456 bra 	$L__BB1_815;
	mov.b16 	%rs474, 1;
	st.local.u8 	[%rd124+-1], %rs474;
$L__BB1_599:
	mov.b16 	%rs475, 0;
	st.local.u8 	[%rd2], %rs475;
	st.local.u8 	[%rd2+1], %rs475;
	st.local.u8 	[%rd2+2], %rs475;
	st.local.u8 	[%rd2+3], %rs475;
	st.local.u8 	[%rd2+4], %rs475;
	st.local.u8 	[%rd2+5], %rs475;
	st.local.u8 	[%rd2+6], %rs475;
	st.local.u8 	[%rd2+7], %rs475;
	st.local.u8 	[%rd2+8], %rs475;
	ld.global.u32 	%r125, [%rd6+120];
	setp.eq.s32 	%p457, %r125, 0;
	@%p457 bra 	$L__BB1_602;
	cvt.s64.s32 	%rd382, %r125;
	add.s64 	%rd125, %rd2, %rd382;
	ld.local.u8 	%rs476, [%rd125+-1];
	setp.ne.s16 	%p458, %rs476, 0;
	@%p458 bra 	$L__BB1_815;
	mov.b16 	%rs477, 1;
	st.local.u8 	[%rd125+-1], %rs477;
$L__BB1_602:
	ld.global.u32 	%r126, [%rd6+124];
	setp.eq.s32 	%p459, %r126, 0;
	@%p459 bra 	$L__BB1_605;
	cvt.s64.s32 	%rd383, %r126;
	add.s64 	%rd126, %rd2, %rd383;
	ld.local.u8 	%rs478, [%rd126+-1];
	setp.ne.s16 	%p460, %rs478, 0;
	@%p460 bra 	$L__BB1_815;
	mov.b16 	%rs479, 1;
	st.local.u8 	[%rd126+-1], %rs479;
$L__BB1_605:
	ld.global.u32 	%r127, [%rd6+128];
	setp.eq.s32 	%p461, %r127, 0;
	@%p461 bra 	$L__BB1_608;
	cvt.s64.s32 	%rd384, %r127;
	add.s64 	%rd127, %rd2, %rd384;
	ld.local.u8 	%rs480, [%rd127+-1];
	setp.ne.s16 	%p462, %rs480, 0;
	@%p462 bra 	$L__BB1_815;
	mov.b16 	%rs481, 1;
	st.local.u8 	[%rd127+-1], %rs481;
$L__BB1_608:
	ld.global.u32 	%r128, [%rd6+156];
	setp.eq.s32 	%p463, %r128, 0;
	@%p463 bra 	$L__BB1_611;
	cvt.s64.s32 	%rd385, %r128;
	add.s64 	%rd128, %rd2, %rd385;
	ld.local.u8 	%rs482, [%rd128+-1];
	setp.ne.s16 	%p464, %rs482, 0;
	@%p464 bra 	$L__BB1_815;
	mov.b16 	%rs483, 1;
	st.local.u8 	[%rd128+-1], %rs483;
$L__BB1_611:
	ld.global.u32 	%r129, [%rd6+160];
	setp.eq.s32 	%p465, %r129, 0;
	@%p465 bra 	$L__BB1_614;
	cvt.s64.s32 	%rd386, %r129;
	add.s64 	%rd129, %rd2, %rd386;
	ld.local.u8 	%rs484, [%rd129+-1];
	setp.ne.s16 	%p466, %rs484, 0;
	@%p466 bra 	$L__BB1_815;
	mov.b16 	%rs485, 1;
	st.local.u8 	[%rd129+-1], %rs485;
$L__BB1_614:
	ld.global.u32 	%r130, [%rd6+164];
	setp.eq.s32 	%p467, %r130, 0;
	@%p467 bra 	$L__BB1_617;
	cvt.s64.s32 	%rd387, %r130;
	add.s64 	%rd130, %rd2, %rd387;
	ld.local.u8 	%rs486, [%rd130+-1];
	setp.ne.s16 	%p468, %rs486, 0;
	@%p468 bra 	$L__BB1_815;
	mov.b16 	%rs487, 1;
	st.local.u8 	[%rd130+-1], %rs487;
$L__BB1_617:
	ld.global.u32 	%r131, [%rd6+192];
	setp.eq.s32 	%p469, %r131, 0;
	@%p469 bra 	$L__BB1_620;
	cvt.s64.s32 	%rd388, %r131;
	add.s64 	%rd131, %rd2, %rd388;
	ld.local.u8 	%rs488, [%rd131+-1];
	setp.ne.s16 	%p470, %rs488, 0;
	@%p470 bra 	$L__BB1_815;
	mov.b16 	%rs489, 1;
	st.local.u8 	[%rd131+-1], %rs489;
$L__BB1_620:
	ld.global.u32 	%r132, [%rd6+196];
	setp.eq.s32 	%p471, %r132, 0;
	@%p471 bra 	$L__BB1_623;
	cvt.s64.s32 	%rd389, %r132;
	add.s64 	%rd132, %rd2, %rd389;
	ld.local.u8 	%rs490, [%rd132+-1];
	setp.ne.s16 	%p472, %rs490, 0;
	@%p472 bra 	$L__BB1_815;
	mov.b16 	%rs491, 1;
	st.local.u8 	[%rd132+-1], %rs491;
$L__BB1_623:
	ld.global.u32 	%r133, [%rd6+200];
	setp.eq.s32 	%p473, %r133, 0;
	@%p473 bra 	$L__BB1_626;
	cvt.s64.s32 	%rd390, %r133;
	add.s64 	%rd133, %rd2, %rd390;
	ld.local.u8 	%rs492, [%rd133+-1];
	setp.ne.s16 	%p474, %rs492, 0;
	@%p474 bra 	$L__BB1_815;
	mov.b16 	%rs493, 1;
	st.local.u8 	[%rd133+-1], %rs493;
$L__BB1_626:
	mov.b16 	%rs494, 0;
	st.local.u8 	[%rd2], %rs494;
	st.local.u8 	[%rd2+1], %rs494;
	st.local.u8 	[%rd2+2], %rs494;
	st.local.u8 	[%rd2+3], %rs494;
	st.local.u8 	[%rd2+4], %rs494;
	st.local.u8 	[%rd2+5], %rs494;
	st.local.u8 	[%rd2+6], %rs494;
	st.local.u8 	[%rd2+7], %rs494;
	st.local.u8 	[%rd2+8], %rs494;
	ld.global.u32 	%r134, [%rd6+132];
	setp.eq.s32 	%p475, %r134, 0;
	@%p475 bra 	$L__BB1_629;
	cvt.s64.s32 	%rd391, %r134;
	add.s64 	%rd134, %rd2, %rd391;
	ld.local.u8 	%rs495, [%rd134+-1];
	setp.ne.s16 	%p476, %rs495, 0;
	@%p476 bra 	$L__BB1_815;
	mov.b16 	%rs496, 1;
	st.local.u8 	[%rd134+-1], %rs496;
$L__BB1_629:
	ld.global.u32 	%r135, [%rd6+136];
	setp.eq.s32 	%p477, %r135, 0;
	@%p477 bra 	$L__BB1_632;
	cvt.s64.s32 	%rd392, %r135;
	add.s64 	%rd135, %rd2, %rd392;
	ld.local.u8 	%rs497, [%rd135+-1];
	setp.ne.s16 	%p478, %rs497, 0;
	@%p478 bra 	$L__BB1_815;
	mov.b16 	%rs498, 1;
	st.local.u8 	[%rd135+-1], %rs498;
$L__BB1_632:
	ld.global.u32 	%r136, [%rd6+140];
	setp.eq.s32 	%p479, %r136, 0;
	@%p479 bra 	$L__BB1_635;
	cvt.s64.s32 	%rd393, %r136;
	add.s64 	%rd136, %rd2, %rd393;
	ld.local.u8 	%rs499, [%rd136+-1];
	setp.ne.s16 	%p480, %rs499, 0;
	@%p480 bra 	$L__BB1_815;
	mov.b16 	%rs500, 1;
	st.local.u8 	[%rd136+-1], %rs500;
$L__BB1_635:
	ld.global.u32 	%r137, [%rd6+168];
	setp.eq.s32 	%p481, %r137, 0;
	@%p481 bra 	$L__BB1_638;
	cvt.s64.s32 	%rd394, %r137;
	add.s64 	%rd137, %rd2, %rd394;
	ld.local.u8 	%rs501, [%rd137+-1];
	setp.ne.s16 	%p482, %rs501, 0;
	@%p482 bra 	$L__BB1_815;
	mov.b16 	%rs502, 1;
	st.local.u8 	[%rd137+-1], %rs502;
$L__BB1_638:
	ld.global.u32 	%r138, [%rd6+172];
	setp.eq.s32 	%p483, %r138, 0;
	@%p483 bra 	$L__BB1_641;
	cvt.s64.s32 	%rd395, %r138;
	add.s64 	%rd138, %rd2, %rd395;
	ld.local.u8 	%rs503, [%rd138+-1];
	setp.ne.s16 	%p484, %rs503, 0;
	@%p484 bra 	$L__BB1_815;
	mov.b16 	%rs504, 1;
	st.local.u8 	[%rd138+-1], %rs504;
$L__BB1_641:
	ld.global.u32 	%r139, [%rd6+176];
	setp.eq.s32 	%p485, %r139, 0;
	@%p485 bra 	$L__BB1_644;
	cvt.s64.s32 	%rd396, %r139;
	add.s64 	%rd139, %rd2, %rd396;
	ld.local.u8 	%rs505, [%rd139+-1];
	setp.ne.s16 	%p486, %rs505, 0;
	@%p486 bra 	$L__BB1_815;
	mov.b16 	%rs506, 1;
	st.local.u8 	[%rd139+-1], %rs506;
$L__BB1_644:
	ld.global.u32 	%r140, [%rd6+204];
	setp.eq.s32 	%p487, %r140, 0;
	@%p487 bra 	$L__BB1_647;
	cvt.s64.s32 	%rd397, %r140;
	add.s64 	%rd140, %rd2, %rd397;
	ld.local.u8 	%rs507, [%rd140+-1];
	setp.ne.s16 	%p488, %rs507, 0;
	@%p488 bra 	$L__BB1_815;
	mov.b16 	%rs508, 1;
	st.local.u8 	[%rd140+-1], %rs508;
$L__BB1_647:
	ld.global.u32 	%r141, [%rd6+208];
	setp.eq.s32 	%p489, %r141, 0;
	@%p489 bra 	$L__BB1_650;
	cvt.s64.s32 	%rd398, %r141;
	add.s64 	%rd141, %rd2, %rd398;
	ld.local.u8 	%rs509, [%rd141+-1];
	setp.ne.s16 	%p490, %rs509, 0;
	@%p490 bra 	$L__BB1_815;
	mov.b16 	%rs510, 1;
	st.local.u8 	[%rd141+-1], %rs510;
$L__BB1_650:
	ld.global.u32 	%r142, [%rd6+212];
	setp.eq.s32 	%p491, %r142, 0;
	@%p491 bra 	$L__BB1_653;
	cvt.s64.s32 	%rd399, %r142;
	add.s64 	%rd142, %rd2, %rd399;
	ld.local.u8 	%rs511, [%rd142+-1];
	setp.ne.s16 	%p492, %rs511, 0;
	@%p492 bra 	$L__BB1_815;
	mov.b16 	%rs512, 1;
	st.local.u8 	[%rd142+-1], %rs512;
$L__BB1_653:
	mov.b16 	%rs513, 0;
	st.local.u8 	[%rd2], %rs513;
	st.local.u8 	[%rd2+1], %rs513;
	st.local.u8 	[%rd2+2], %rs513;
	st.local.u8 	[%rd2+3], %rs513;
	st.local.u8 	[%rd2+4], %rs513;
	st.local.u8 	[%rd2+5], %rs513;
	st.local.u8 	[%rd2+6], %rs513;
	st.local.u8 	[%rd2+7], %rs513;
	st.local.u8 	[%rd2+8], %rs513;
	ld.global.u32 	%r143, [%rd6+216];
	setp.eq.s32 	%p493, %r143, 0;
	@%p493 bra 	$L__BB1_656;
	cvt.s64.s32 	%rd400, %r143;
	add.s64 	%rd143, %rd2, %rd400;
	ld.local.u8 	%rs514, [%rd143+-1];
	setp.ne.s16 	%p494, %rs514, 0;
	@%p494 bra 	$L__BB1_815;
	mov.b16 	%rs515, 1;
	st.local.u8 	[%rd143+-1], %rs515;
$L__BB1_656:
	ld.global.u32 	%r144, [%rd6+220];
	setp.eq.s32 	%p495, %r144, 0;
	@%p495 bra 	$L__BB1_659;
	cvt.s64.s32 	%rd401, %r144;
	add.s64 	%rd144, %rd2, %rd401;
	ld.local.u8 	%rs516, [%rd144+-1];
	setp.ne.s16 	%p496, %rs516, 0;
	@%p496 bra 	$L__BB1_815;
	mov.b16 	%rs517, 1;
	st.local.u8 	[%rd144+-1], %rs517;
$L__BB1_659:
	ld.global.u32 	%r145, [%rd6+224];
	setp.eq.s32 	%p497, %r145, 0;
	@%p497 bra 	$L__BB1_662;
	cvt.s64.s32 	%rd402, %r145;
	add.s64 	%rd145, %rd2, %rd402;
	ld.local.u8 	%rs518, [%rd145+-1];
	setp.ne.s16 	%p498, %rs518, 0;
	@%p498 bra 	$L__BB1_815;
	mov.b16 	%rs519, 1;
	st.local.u8 	[%rd145+-1], %rs519;
$L__BB1_662:
	ld.global.u32 	%r146, [%rd6+252];
	setp.eq.s32 	%p499, %r146, 0;
	@%p499 bra 	$L__BB1_665;
	cvt.s64.s32 	%rd403, %r146;
	add.s64 	%rd146, %rd2, %rd403;
	ld.local.u8 	%rs520, [%rd146+-1];
	setp.ne.s16 	%p500, %rs520, 0;
	@%p500 bra 	$L__BB1_815;
	mov.b16 	%rs521, 1;
	st.local.u8 	[%rd146+-1], %rs521;
$L__BB1_665:
	ld.global.u32 	%r147, [%rd6+256];
	setp.eq.s32 	%p501, %r147, 0;
	@%p501 bra 	$L__BB1_668;
	cvt.s64.s32 	%rd404, %r147;
	add.s64 	%rd147, %rd2, %rd404;
	ld.local.u8 	%rs522, [%rd147+-1];
	setp.ne.s16 	%p502, %rs522, 0;
	@%p502 bra 	$L__BB1_815;
	mov.b16 	%rs523, 1;
	st.local.u8 	[%rd147+-1], %rs523;
$L__BB1_668:
	ld.global.u32 	%r148, [%rd6+260];
	setp.eq.s32 	%p503, %r148, 0;
	@%p503 bra 	$L__BB1_671;
	cvt.s64.s32 	%rd405, %r148;
	add.s64 	%rd148, %rd2, %rd405;
	ld.local.u8 	%rs524, [%rd148+-1];
	setp.ne.s16 	%p504, %rs524, 0;
	@%p504 bra 	$L__BB1_815;
	mov.b16 	%rs525, 1;
	st.local.u8 	[%rd148+-1], %rs525;
$L__BB1_671:
	ld.global.u32 	%r149, [%rd6+288];
	setp.eq.s32 	%p505, %r149, 0;
	@%p505 bra 	$L__BB1_674;
	cvt.s64.s32 	%rd406, %r149;
	add.s64 	%rd149, %rd2, %rd406;
	ld.local.u8 	%rs526, [%rd149+-1];
	setp.ne.s16 	%p506, %rs526, 0;
	@%p506 bra 	$L__BB1_815;
	mov.b16 	%rs527, 1;
	st.local.u8 	[%rd149+-1], %rs527;
$L__BB1_674:
	ld.global.u32 	%r150, [%rd6+292];
	setp.eq.s32 	%p507, %r150, 0;
	@%p507 bra 	$L__BB1_677;
	cvt.s64.s32 	%rd407, %r150;
	add.s64 	%rd150, %rd2, %rd407;
	ld.local.u8 	%rs528, [%rd150+-1];
	setp.ne.s16 	%p508, %rs528, 0;
	@%p508 bra 	$L__BB1_815;
	mov.b16 	%rs529, 1;
	st.local.u8 	[%rd150+-1], %rs529;
$L__BB1_677:
	ld.global.u32 	%r151, [%rd6+296];
	setp.eq.s32 	%p509, %r151, 0;
	@%p509 bra 	$L__BB1_680;
	cvt.s64.s32 	%rd408, %r151;
	add.s64 	%rd151, %rd2, %rd408;
	ld.local.u8 	%rs530, [%rd151+-1];
	setp.ne.s16 	%p510, %rs530, 0;
	@%p510 bra 	$L__BB1_815;
	mov.b16 	%rs531, 1;
	st.local.u8 	[%rd151+-1], %rs531;
$L__BB1_680:
	mov.b16 	%rs532, 0;
	st.local.u8 	[%rd2], %rs532;
	st.local.u8 	[%rd2+1], %rs532;
	st.local.u8 	[%rd2+2], %rs532;
	st.local.u8 	[%rd2+3], %rs532;
	st.local.u8 	[%rd2+4], %rs532;
	st.local.u8 	[%rd2+5], %rs532;
	st.local.u8 	[%rd2+6], %rs532;
	st.local.u8 	[%rd2+7], %rs532;
	st.local.u8 	[%rd2+8], %rs532;
	ld.global.u32 	%r152, [%rd6+228];
	setp.eq.s32 	%p511, %r152, 0;
	@%p511 bra 	$L__BB1_683;
	cvt.s64.s32 	%rd409, %r152;
	add.s64 	%rd152, %rd2, %rd409;
	ld.local.u8 	%rs533, [%rd152+-1];
	setp.ne.s16 	%p512, %rs533, 0;
	@%p512 bra 	$L__BB1_815;
	mov.b16 	%rs534, 1;
	st.local.u8 	[%rd152+-1], %rs534;
$L__BB1_683:
	ld.global.u32 	%r153, [%rd6+232];
	setp.eq.s32 	%p513, %r153, 0;
	@%p513 bra 	$L__BB1_686;
	cvt.s64.s32 	%rd410, %r153;
	add.s64 	%rd153, %rd2, %rd410;
	ld.local.u8 	%rs535, [%rd153+-1];
	setp.ne.s16 	%p514, %rs535, 0;
	@%p514 bra 	$L__BB1_815;
	mov.b16 	%rs536, 1;
	st.local.u8 	[%rd153+-1], %rs536;
$L__BB1_686:
	ld.global.u32 	%r154, [%rd6+236];
	setp.eq.s32 	%p515, %r154, 0;
	@%p515 bra 	$L__BB1_689;
	cvt.s64.s32 	%rd411, %r154;
	add.s64 	%rd154, %rd2, %rd411;
	ld.local.u8 	%rs537, [%rd154+-1];
	setp.ne.s16 	%p516, %rs537, 0;
	@%p516 bra 	$L__BB1_815;
	mov.b16 	%rs538, 1;
	st.local.u8 	[%rd154+-1], %rs538;
$L__BB1_689:
	ld.global.u32 	%r155, [%rd6+264];
	setp.eq.s32 	%p517, %r155, 0;
	@%p517 bra 	$L__BB1_692;
	cvt.s64.s32 	%rd412, %r155;
	add.s64 	%rd155, %rd2, %rd412;
	ld.local.u8 	%rs539, [%rd155+-1];
	setp.ne.s16 	%p518, %rs539, 0;
	@%p518 bra 	$L__BB1_815;
	mov.b16 	%rs540, 1;
	st.local.u8 	[%rd155+-1], %rs540;
$L__BB1_692:
	ld.global.u32 	%r156, [%rd6+268];
	setp.eq.s32 	%p519, %r156, 0;
	@%p519 bra 	$L__BB1_695;
	cvt.s64.s32 	%rd413, %r156;
	add.s64 	%rd156, %rd2, %rd413;
	ld.local.u8 	%rs541, [%rd156+-1];
	setp.ne.s16 	%p520, %rs541, 0;
	@%p520 bra 	$L__BB1_815;
	mov.b16 	%rs542, 1;
	st.local.u8 	[%rd156+-1], %rs542;
$L__BB1_695:
	ld.global.u32 	%r157, [%rd6+272];
	setp.eq.s32 	%p521, %r157, 0;
	@%p521 bra 	$L__BB1_698;
	cvt.s64.s32 	%rd414, %r157;
	add.s64 	%rd157, %rd2, %rd414;
	ld.local.u8 	%rs543, [%rd157+-1];
	setp.ne.s16 	%p522, %rs543, 0;
	@%p522 bra 	$L__BB1_815;
	mov.b16 	%rs544, 1;
	st.local.u8 	[%rd157+-1], %rs544;
$L__BB1_698:
	ld.global.u32 	%r158, [%rd6+300];
	setp.eq.s32 	%p523, %r158, 0;
	@%p523 bra 	$L__BB1_701;
	cvt.s64.s32 	%rd415, %r158;
	add.s64 	%rd158, %rd2, %rd415;
	ld.local.u8 	%rs545, [%rd158+-1];
	setp.ne.s16 	%p524, %rs545, 0;
	@%p524 bra 	$L__BB1_815;
	mov.b16 	%rs546, 1;
	st.local.u8 	[%rd158+-1], %rs546;
$L__BB1_701:
	ld.global.u32 	%r159, [%rd6+304];
	setp.eq.s32 	%p525, %r159, 0;
	@%p525 bra 	$L__BB1_704;
	cvt.s64.s32 	%rd416, %r159;
	add.s64 	%rd159, %rd2, %rd416;
	ld.local.u8 	%rs547, [%rd159+-1];
	setp.ne.s16 	%p526, %rs547, 0;
	@%p526 bra 	$L__BB1_815;
	mov.b16 	%rs548, 1;
	st.local.u8 	[%rd159+-1], %rs548;
$L__BB1_704:
	ld.global.u32 	%r160, [%rd6+308];
	setp.eq.s32 	%p527, %r160, 0;
	@%p527 bra 	$L__BB1_707;
	cvt.s64.s32 	%rd417, %r160;
	add.s64 	%rd160, %rd2, %rd417;
	ld.local.u8 	%rs549, [%rd160+-1];
	setp.ne.s16 	%p528, %rs549, 0;
	@%p528 bra 	$L__BB1_815;
	mov.b16 	%rs550, 1;
	st.local.u8 	[%rd160+-1], %rs550;
$L__BB1_707:
	mov.b16 	%rs551, 0;
	st.local.u8 	[%rd2], %rs551;
	st.local.u8 	[%rd2+1], %rs551;
	st.local.u8 	[%rd2+2], %rs551;
	st.local.u8 	[%rd2+3], %rs551;
	st.local.u8 	[%rd2+4], %rs551;
	st.local.u8 	[%rd2+5], %rs551;
	st.local.u8 	[%rd2+6], %rs551;
	st.local.u8 	[%rd2+7], %rs551;
	st.local.u8 	[%rd2+8], %rs551;
	ld.global.u32 	%r161, [%rd6+240];
	setp.eq.s32 	%p529, %r161, 0;
	@%p529 bra 	$L__BB1_710;
	cvt.s64.s32 	%rd418, %r161;
	add.s64 	%rd161, %rd2, %rd418;
	ld.local.u8 	%rs552, [%rd161+-1];
	setp.ne.s16 	%p530, %rs552, 0;
	@%p530 bra 	$L__BB1_815;
	mov.b16 	%rs553, 1;
	st.local.u8 	[%rd161+-1], %rs553;
$L__BB1_710:
	ld.global.u32 	%r162, [%rd6+244];
	setp.eq.s32 	%p531, %r162, 0;
	@%p531 bra 	$L__BB1_713;
	cvt.s64.s32 	%rd419, %r162;
	add.s64 	%rd162, %rd2, %rd419;
	ld.local.u8 	%rs554, [%rd162+-1];
	setp.ne.s16 	%p532, %rs554, 0;
	@%p532 bra 	$L__BB1_815;
	mov.b16 	%rs555, 1;
	st.local.u8 	[%rd162+-1], %rs555;
$L__BB1_713:
	ld.global.u32 	%r163, [%rd6+248];
	setp.eq.s32 	%p533, %r163, 0;
	@%p533 bra 	$L__BB1_716;
	cvt.s64.s32 	%rd420, %r163;
	add.s64 	%rd163, %rd2, %rd420;
	ld.local.u8 	%rs556, [%rd163+-1];
	setp.ne.s16 	%p534, %rs556, 0;
	@%p534 bra 	$L__BB1_815;
	mov.b16 	%rs557, 1;
	st.local.u8 	[%rd163+-1], %rs557;
$L__BB1_716:
	ld.global.u32 	%r164, [%rd6+276];
	setp.eq.s32 	%p535, %r164, 0;
	@%p535 bra 	$L__BB1_719;
	cvt.s64.s32 	%rd421, %r164;
	add.s64 	%rd164, %rd2, %rd421;
	ld.local.u8 	%rs558, [%rd164+-1];
	setp.ne.s16 	%p536, %rs558, 0;
	@%p536 bra 	$L__BB1_815;
	mov.b16 	%rs559, 1;
	st.local.u8 	[%rd164+-1], %rs559;
$L__BB1_719:
	ld.global.u32 	%r165, [%rd6+280];
	setp.eq.s32 	%p537, %r165, 0;
	@%p537 bra 	$L__BB1_722;
	cvt.s64.s32 	%rd422, %r165;
	add.s64 	%rd165, %rd2, %rd422;
	ld.local.u8 	%rs560, [%rd165+-1];
	setp.ne.s16 	%p538, %rs560, 0;
	@%p538 bra 	$L__BB1_815;
	mov.b16 	%rs561, 1;
	st.local.u8 	[%rd165+-1], %rs561;
$L__BB1_722:
	ld.global.u32 	%r166, [%rd6+284];
	setp.eq.s32 	%p539, %r166, 0;
	@%p539 bra 	$L__BB1_725;
	cvt.s64.s32 	%rd423, %r166;
	add.s64 	%rd166, %rd2, %rd423;
	ld.local.u8 	%rs562, [%rd166+-1];
	setp.ne.s16 	%p540, %rs562, 0;
	@%p540 bra 	$L__BB1_815;
	mov.b16 	%rs563, 1;
	st.local.u8 	[%rd166+-1], %rs563;
$L__BB1_725:
	ld.global.u32 	%r167, [%rd6+312];
	setp.eq.s32 	%p541, %r167, 0;
	@%p541 bra 	$L__BB1_728;
	cvt.s64.s32 	%rd424, %r167;
	add.s64 	%rd167, %rd2, %rd424;
	ld.local.u8 	%rs564, [%rd167+-1];
	setp.ne.s16 	%p542, %rs564, 0;
	@%p542 bra 	$L__BB1_815;
	mov.b16 	%rs565, 1;
	st.local.u8 	[%rd167+-1], %rs565;
$L__BB1_728:
	ld.global.u32 	%r168, [%rd6+316];
	setp.eq.s32 	%p543, %r168, 0;
	@%p543 bra 	$L__BB1_731;
	cvt.s64.s32 	%rd425, %r168;
	add.s64 	%rd168, %rd2, %rd425;
	ld.local.u8 	%rs566, [%rd168+-1];
	setp.ne.s16 	%p544, %rs566, 0;
	@%p544 bra 	$L__BB1_815;
	mov.b16 	%rs567, 1;
	st.local.u8 	[%rd168+-1], %rs567;
$L__BB1_731:
	ld.global.u32 	%r169, [%rd6+320];
	setp.eq.s32 	%p545, %r169, 0;
	@%p545 bra 	$L__BB1_733;
	cvt.s64.s32 	%rd426, %r169;
	add.s64 	%rd427, %rd2, %rd426;
	ld.local.u8 	%rs568, [%rd427+-1];
	setp.ne.s16 	%p546, %rs568, 0;
	@%p546 bra 	$L__BB1_815;
$L__BB1_733:
	add.s32 	%r255, %r255, 1;
	bra.uni 	$L__BB1_817;
$L__BB1_734:
	mul.wide.u32 	%rd224, %r218, 4;
	add.s64 	%rd225, %rd6, %rd224;
	ld.global.u32 	%r224, [%rd225];
	add.s32 	%r225, %r224, -10;
	setp.lt.u32 	%p6, %r225, -9;
	@%p6 bra 	$L__BB1_815;
	mul.hi.u32 	%r226, %r218, 954437177;
	shr.u32 	%r227, %r226, 1;
	mul.lo.s32 	%r228, %r227, 9;
	mul.wide.u32 	%rd226, %r228, 4;
	add.s64 	%rd169, %rd6, %rd226;
	ld.global.u32 	%r170, [%rd169];
	setp.eq.s32 	%p7, %r170, 0;
	@%p7 bra 	$L__BB1_738;
	cvt.s64.s32 	%rd227, %r170;
	add.s64 	%rd170, %rd3, %rd227;
	ld.local.u8 	%rs2, [%rd170+-1];
	setp.ne.s16 	%p8, %rs2, 0;
	@%p8 bra 	$L__BB1_815;
	mov.b16 	%rs3, 1;
	st.local.u8 	[%rd170+-1], %rs3;
$L__BB1_738:
	ld.global.u32 	%r171, [%rd169+4];
	setp.eq.s32 	%p9, %r171, 0;
	@%p9 bra 	$L__BB1_741;
	cvt.s64.s32 	%rd228, %r171;
	add.s64 	%rd171, %rd3, %rd228;
	ld.local.u8 	%rs4, [%rd171+-1];
	setp.ne.s16 	%p10, %rs4, 0;
	@%p10 bra 	$L__BB1_815;
	mov.b16 	%rs5, 1;
	st.local.u8 	[%rd171+-1], %rs5;
$L__BB1_741:
	ld.global.u32 	%r172, [%rd169+8];
	setp.eq.s32 	%p11, %r172, 0;
	@%p11 bra 	$L__BB1_744;
	cvt.s64.s32 	%rd229, %r172;
	add.s64 	%rd172, %rd3, %rd229;
	ld.local.u8 	%rs6, [%rd172+-1];
	setp.ne.s16 	%p12, %rs6, 0;
	@%p12 bra 	$L__BB1_815;
	mov.b16 	%rs7, 1;
	st.local.u8 	[%rd172+-1], %rs7;
$L__BB1_744:
	ld.global.u32 	%r173, [%rd169+12];
	setp.eq.s32 	%p13, %r173, 0;
	@%p13 bra 	$L__BB1_747;
	cvt.s64.s32 	%rd230, %r173;
	add.s64 	%rd173, %rd3, %rd230;
	ld.local.u8 	%rs8, [%rd173+-1];
	setp.ne.s16 	%p14, %rs8, 0;
	@%p14 bra 	$L__BB1_815;
	mov.b16 	%rs9, 1;
	st.local.u8 	[%rd173+-1], %rs9;
$L__BB1_747:
	ld.global.u32 	%r174, [%rd169+16];
	setp.eq.s32 	%p15, %r174, 0;
	@%p15 bra 	$L__BB1_750;
	cvt.s64.s32 	%rd231, %r174;
	add.s64 	%rd174, %rd3, %rd231;
	ld.local.u8 	%rs10, [%rd174+-1];
	setp.ne.s16 	%p16, %rs10, 0;
	@%p16 bra 	$L__BB1_815;
	mov.b16 	%rs11, 1;
	st.local.u8 	[%rd174+-1], %rs11;
$L__BB1_750:
	ld.global.u32 	%r175, [%rd169+20];
	setp.eq.s32 	%p17, %r175, 0;
	@%p17 bra 	$L__BB1_753;
	cvt.s64.s32 	%rd232, %r175;
	add.s64 	%rd175, %rd3, %rd232;
	ld.local.u8 	%rs12, [%rd175+-1];
	setp.ne.s16 	%p18, %rs12, 0;
	@%p18 bra 	$L__BB1_815;
	mov.b16 	%rs13, 1;
	st.local.u8 	[%rd175+-1], %rs13;
$L__BB1_753:
	ld.global.u32 	%r176, [%rd169+24];
	setp.eq.s32 	%p19, %r176, 0;
	@%p19 bra 	$L__BB1_756;
	cvt.s64.s32 	%rd233, %r176;
	add.s64 	%rd176, %rd3, %rd233;
	ld.local.u8 	%rs14, [%rd176+-1];
	setp.ne.s16 	%p20, %rs14, 0;
	@%p20 bra 	$L__BB1_815;
	mov.b16 	%rs15, 1;
	st.local.u8 	[%rd176+-1], %rs15;
$L__BB1_756:
	ld.global.u32 	%r177, [%rd169+28];
	setp.eq.s32 	%p21, %r177, 0;
	@%p21 bra 	$L__BB1_759;
	cvt.s64.s32 	%rd234, %r177;
	add.s64 	%rd177, %rd3, %rd234;
	ld.local.u8 	%rs16, [%rd177+-1];
	setp.ne.s16 	%p22, %rs16, 0;
	@%p22 bra 	$L__BB1_815;
	mov.b16 	%rs17, 1;
	st.local.u8 	[%rd177+-1], %rs17;
$L__BB1_759:
	ld.global.u32 	%r178, [%rd169+32];
	setp.eq.s32 	%p23, %r178, 0;
	@%p23 bra 	$L__BB1_762;
	cvt.s64.s32 	%rd235, %r178;
	add.s64 	%rd178, %rd3, %rd235;
	ld.local.u8 	%rs18, [%rd178+-1];
	setp.ne.s16 	%p24, %rs18, 0;
	@%p24 bra 	$L__BB1_815;
	mov.b16 	%rs19, 1;
	st.local.u8 	[%rd178+-1], %rs19;
$L__BB1_762:
	mov.b16 	%rs20, 0;
	st.local.u8 	[%rd3], %rs20;
	st.local.u8 	[%rd3+1], %rs20;
	st.local.u8 	[%rd3+2], %rs20;
	st.local.u8 	[%rd3+3], %rs20;
	st.local.u8 	[%rd3+4], %rs20;
	st.local.u8 	[%rd3+5], %rs20;
	st.local.u8 	[%rd3+6], %rs20;
	st.local.u8 	[%rd3+7], %rs20;
	st.local.u8 	[%rd3+8], %rs20;
	mul.wide.u32 	%rd236, %r7, 4;
	add.s64 	%rd179, %rd6, %rd236;
	ld.global.u32 	%r179, [%rd179];
	setp.eq.s32 	%p25, %r179, 0;
	@%p25 bra 	$L__BB1_765;
	cvt.s64.s32 	%rd237, %r179;
	add.s64 	%rd180, %rd3, %rd237;
	ld.local.u8 	%rs21, [%rd180+-1];
	setp.ne.s16 	%p26, %rs21, 0;
	@%p26 bra 	$L__BB1_815;
	mov.b16 	%rs22, 1;
	st.local.u8 	[%rd180+-1], %rs22;
$L__BB1_765:
	ld.global.u32 	%r180, [%rd179+36];
	setp.eq.s32 	%p27, %r180, 0;
	@%p27 bra 	$L__BB1_768;
	cvt.s64.s32 	%rd238, %r180;
	add.s64 	%rd181, %rd3, %rd238;
	ld.local.u8 	%rs23, [%rd181+-1];
	setp.ne.s16 	%p28, %rs23, 0;
	@%p28 bra 	$L__BB1_815;
	mov.b16 	%rs24, 1;
	st.local.u8 	[%rd181+-1], %rs24;
$L__BB1_768:
	ld.global.u32 	%r181, [%rd179+72];
	setp.eq.s32 	%p29, %r181, 0;
	@%p29 bra 	$L__BB1_771;
	cvt.s64.s32 	%rd239, %r181;
	add.s64 	%rd182, %rd3, %rd239;
	ld.local.u8 	%rs25, [%rd182+-1];
	setp.ne.s16 	%p30, %rs25, 0;
	@%p30 bra 	$L__BB1_815;
	mov.b16 	%rs26, 1;
	st.local.u8 	[%rd182+-1], %rs26;
$L__BB1_771:
	ld.global.u32 	%r182, [%rd179+108];
	setp.eq.s32 	%p31, %r182, 0;
	@%p31 bra 	$L__BB1_774;
	cvt.s64.s32 	%rd240, %r182;
	add.s64 	%rd183, %rd3, %rd240;
	ld.local.u8 	%rs27, [%rd183+-1];
	setp.ne.s16 	%p32, %rs27, 0;
	@%p32 bra 	$L__BB1_815;
	mov.b16 	%rs28, 1;
	st.local.u8 	[%rd183+-1], %rs28;
$L__BB1_774:
	ld.global.u32 	%r183, [%rd179+144];
	setp.eq.s32 	%p33, %r183, 0;
	@%p33 bra 	$L__BB1_777;
	cvt.s64.s32 	%rd241, %r183;
	add.s64 	%rd184, %rd3, %rd241;
	ld.local.u8 	%rs29, [%rd184+-1];
	setp.ne.s16 	%p34, %rs29, 0;
	@%p34 bra 	$L__BB1_815;
	mov.b16 	%rs30, 1;
	st.local.u8 	[%rd184+-1], %rs30;
$L__BB1_777:
	ld.global.u32 	%r184, [%rd179+180];
	setp.eq.s32 	%p35, %r184, 0;
	@%p35 bra 	$L__BB1_780;
	cvt.s64.s32 	%rd242, %r184;
	add.s64 	%rd185, %rd3, %rd242;
	ld.local.u8 	%rs31, [%rd185+-1];
	setp.ne.s16 	%p36, %rs31, 0;
	@%p36 bra 	$L__BB1_815;
	mov.b16 	%rs32, 1;
	st.local.u8 	[%rd185+-1], %rs32;
$L__BB1_780:
	ld.global.u32 	%r185, [%rd179+216];
	setp.eq.s32 	%p37, %r185, 0;
	@%p37 bra 	$L__BB1_783;
	cvt.s64.s32 	%rd243, %r185;
	add.s64 	%rd186, %rd3, %rd243;
	ld.local.u8 	%rs33, [%rd186+-1];
	setp.ne.s16 	%p38, %rs33, 0;
	@%p38 bra 	$L__BB1_815;
	mov.b16 	%rs34, 1;
	st.local.u8 	[%rd186+-1], %rs34;
$L__BB1_783:
	ld.global.u32 	%r186, [%rd179+252];
	setp.eq.s32 	%p39, %r186, 0;
	@%p39 bra 	$L__BB1_786;
	cvt.s64.s32 	%rd244, %r186;
	add.s64 	%rd187, %rd3, %rd244;
	ld.local.u8 	%rs35, [%rd187+-1];
	setp.ne.s16 	%p40, %rs35, 0;
	@%p40 bra 	$L__BB1_815;
	mov.b16 	%rs36, 1;
	st.local.u8 	[%rd187+-1], %rs36;
$L__BB1_786:
	ld.global.u32 	%r187, [%rd179+288];
	setp.eq.s32 	%p41, %r187, 0;
	@%p41 bra 	$L__BB1_789;
	cvt.s64.s32 	%rd245, %r187;
	add.s64 	%rd188, %rd3, %rd245;
	ld.local.u8 	%rs37, [%rd188+-1];
	setp.ne.s16 	%p42, %rs37, 0;
	@%p42 bra 	$L__BB1_815;
	mov.b16 	%rs38, 1;
	st.local.u8 	[%rd188+-1], %rs38;
$L__BB1_789:
	mov.b16 	%rs39, 0;
	st.local.u8 	[%rd3], %rs39;
	st.local.u8 	[%rd3+1], %rs39;
	st.local.u8 	[%rd3+2], %rs39;
	st.local.u8 	[%rd3+3], %rs39;
	st.local.u8 	[%rd3+4], %rs39;
	st.local.u8 	[%rd3+5], %rs39;
	st.local.u8 	[%rd3+6], %rs39;
	st.local.u8 	[%rd3+7], %rs39;
	st.local.u8 	[%rd3+8], %rs39;
	mul.hi.u32 	%r229, %r7, -1431655765;
	shr.u32 	%r230, %r229, 1;
	mul.hi.u32 	%r231, %r218, 795364315;
	sub.s32 	%r232, %r218, %r231;
	shr.u32 	%r233, %r232, 1;
	add.s32 	%r234, %r233, %r231;
	shr.u32 	%r235, %r234, 4;
	mul.lo.s32 	%r236, %r235, 27;
	mad.lo.s32 	%r188, %r230, 3, %r236;
	mul.wide.u32 	%rd246, %r188, 4;
	add.s64 	%rd189, %rd6, %rd246;
	ld.global.u32 	%r189, [%rd189];
	setp.eq.s32 	%p43, %r189, 0;
	@%p43 bra 	$L__BB1_792;
	cvt.s64.s32 	%rd247, %r189;
	add.s64 	%rd190, %rd3, %rd247;
	ld.local.u8 	%rs40, [%rd190+-1];
	setp.ne.s16 	%p44, %rs40, 0;
	@%p44 bra 	$L__BB1_815;
	mov.b16 	%rs41, 1;
	st.local.u8 	[%rd190+-1], %rs41;
$L__BB1_792:
	add.s32 	%r237, %r188, 1;
	mul.wide.u32 	%rd248, %r237, 4;
	add.s64 	%rd249, %rd6, %rd248;
	ld.global.u32 	%r190, [%rd249];
	setp.eq.s32 	%p45, %r190, 0;
	@%p45 bra 	$L__BB1_795;
	cvt.s64.s32 	%rd250, %r190;
	add.s64 	%rd191, %rd3, %rd250;
	ld.local.u8 	%rs42, [%rd191+-1];
	setp.ne.s16 	%p46, %rs42, 0;
	@%p46 bra 	$L__BB1_815;
	mov.b16 	%rs43, 1;
	st.local.u8 	[%rd191+-1], %rs43;
$L__BB1_795:
	add.s32 	%r238, %r188, 2;
	mul.wide.u32 	%rd251, %r238, 4;
	add.s64 	%rd252, %rd6, %rd251;
	ld.global.u32 	%r191, [%rd252];
	setp.eq.s32 	%p47, %r191, 0;
	@%p47 bra 	$L__BB1_798;
	cvt.s64.s32 	%rd253, %r191;
	add.s64 	%rd192, %rd3, %rd253;
	ld.local.u8 	%rs44, [%rd192+-1];
	setp.ne.s16 	%p48, %rs44, 0;
	@%p48 bra 	$L__BB1_815;
	mov.b16 	%rs45, 1;
	st.local.u8 	[%rd192+-1], %rs45;
$L__BB1_798:
	ld.global.u32 	%r192, [%rd189+36];
	setp.eq.s32 	%p49, %r192, 0;
	@%p49 bra 	$L__BB1_801;
	cvt.s64.s32 	%rd254, %r192;
	add.s64 	%rd193, %rd3, %rd254;
	ld.local.u8 	%rs46, [%rd193+-1];
	setp.ne.s16 	%p50, %rs46, 0;
	@%p50 bra 	$L__BB1_815;
	mov.b16 	%rs47, 1;
	st.local.u8 	[%rd193+-1], %rs47;
$L__BB1_801:
	add.s32 	%r239, %r188, 10;
	mul.wide.u32 	%rd255, %r239, 4;
	add.s64 	%rd256, %rd6, %rd255;
	ld.global.u32 	%r193, [%rd256];
	setp.eq.s32 	%p51, %r193, 0;
	@%p51 bra 	$L__BB1_804;
	cvt.s64.s32 	%rd257, %r193;
	add.s64 	%rd194, %rd3, %rd257;
	ld.local.u8 	%rs48, [%rd194+-1];
	setp.ne.s16 	%p52, %rs48, 0;
	@%p52 bra 	$L__BB1_815;
	mov.b16 	%rs49, 1;
	st.local.u8 	[%rd194+-1], %rs49;
$L__BB1_804:
	add.s32 	%r240, %r188, 11;
	mul.wide.u32 	%rd258, %r240, 4;
	add.s64 	%rd259, %rd6, %rd258;
	ld.global.u32 	%r194, [%rd259];
	setp.eq.s32 	%p53, %r194, 0;
	@%p53 bra 	$L__BB1_807;
	cvt.s64.s32 	%rd260, %r194;
	add.s64 	%rd195, %rd3, %rd260;
	ld.local.u8 	%rs50, [%rd195+-1];
	setp.ne.s16 	%p54, %rs50, 0;
	@%p54 bra 	$L__BB1_815;
	mov.b16 	%rs51, 1;
	st.local.u8 	[%rd195+-1], %rs51;
$L__BB1_807:
	ld.global.u32 	%r195, [%rd189+72];
	setp.eq.s32 	%p55, %r195, 0;
	@%p55 bra 	$L__BB1_810;
	cvt.s64.s32 	%rd261, %r195;
	add.s64 	%rd196, %rd3, %rd261;
	ld.local.u8 	%rs52, [%rd196+-1];
	setp.ne.s16 	%p56, %rs52, 0;
	@%p56 bra 	$L__BB1_815;
	mov.b16 	%rs53, 1;
	st.local.u8 	[%rd196+-1], %rs53;
$L__BB1_810:
	ld.global.u32 	%r196, [%rd189+76];
	setp.eq.s32 	%p57, %r196, 0;
	@%p57 bra 	$L__BB1_813;
	cvt.s64.s32 	%rd262, %r196;
	add.s64 	%rd197, %rd3, %rd262;
	ld.local.u8 	%rs54, [%rd197+-1];
	setp.ne.s16 	%p58, %rs54, 0;
	@%p58 bra 	$L__BB1_815;
	mov.b16 	%rs55, 1;
	st.local.u8 	[%rd197+-1], %rs55;
$L__BB1_813:
	ld.global.u32 	%r197, [%rd189+80];
	setp.eq.s32 	%p59, %r197, 0;
	@%p59 bra 	$L__BB1_733;
	cvt.s64.s32 	%rd263, %r197;
	add.s64 	%rd264, %rd3, %rd263;
	ld.local.u8 	%rs56, [%rd264+-1];
	setp.ne.s16 	%p60, %rs56, 0;
	@%p60 bra 	$L__BB1_815;
	bra.uni 	$L__BB1_733;
$L__BB1_815:
	ld.global.u32 	%r241, [%rd7];
	mul.wide.s32 	%rd428, %r241, 4;
	add.s64 	%rd198, %rd6, %rd428;
	ld.global.u32 	%r242, [%rd198];
	setp.lt.s32 	%p547, %r242, 9;
	@%p547 bra 	$L__BB1_817;
	mov.b32 	%r243, 0;
	st.global.u32 	[%rd198], %r243;
	add.s32 	%r255, %r255, -1;
$L__BB1_817:
	setp.lt.u32 	%p548, %r255, %r4;
	@%p548 bra 	$L__BB1_4;
$L__BB1_818:
	setp.ne.s32 	%p549, %r255, %r4;
	@%p549 bra 	$L__BB1_822;
	ld.param.u64 	%rd438, [_Z12findSolutionPiiS_S_S_S__param_5];
	ld.param.u64 	%rd436, [_Z12findSolutionPiiS_S_S_S__param_0];
	cvta.to.global.u64 	%rd429, %rd438;
	add.s64 	%rd439, %rd429, 8;
	mov.u64 	%rd430, $str$1;
	cvta.global.u64 	%rd431, %rd430;
	{ // callseq 1, 0
	.param .b64 param0;
	st.param.b64 	[param0], %rd431;
	.param .b64 param1;
	st.param.b64 	[param1], 0;
	.param .b32 retval0;
	call.uni (retval0), 
	vprintf, 
	(
	param0, 
	param1
	);
	ld.param.b32 	%r245, [retval0];
	} // callseq 1
	mov.b32 	%r247, 1;
	st.global.u32 	[%rd1], %r247;
	shl.b64 	%rd432, %rd5, 2;
	cvta.to.global.u64 	%rd433, %rd436;
	add.s64 	%rd434, %rd433, %rd432;
	add.s64 	%rd440, %rd434, 8;
	mov.b32 	%r257, 0;
$L__BB1_820:
	ld.global.u32 	%r248, [%rd440+-8];
	st.global.u32 	[%rd439+-8], %r248;
	setp.eq.s32 	%p550, %r257, 80;
	@%p550 bra 	$L__BB1_822;
	ld.global.u32 	%r249, [%rd440+-4];
	st.global.u32 	[%rd439+-4], %r249;
	ld.global.u32 	%r250, [%rd440];
	st.global.u32 	[%rd439], %r250;
	ld.global.u32 	%r251, [%rd440+4];
	st.global.u32 	[%rd439+4], %r251;
	add.s32 	%r257, %r257, 4;
	add.s64 	%rd440, %rd440, 16;
	add.s64 	%rd439, %rd439, 16;
	bra.uni 	$L__BB1_820;
$L__BB1_822:
	add.s32 	%r253, %r253, %r1;
	ld.global.u32 	%r252, [%rd1];
	setp.eq.s32 	%p551, %r252, 0;
	setp.lt.s32 	%p552, %r253, %r205;
	and.pred  	%p553, %p551, %p552;
	@%p553 bra 	$L__BB1_2;
$L__BB1_823:
	ret;

}


// ===== COMPILED SASS (sm_100) =====

	.target	sm_100

	.elftype	@"ET_EXEC"


//--------------------- .note.nv.tkinfo           --------------------------
	.section	.note.nv.tkinfo,"",@"SHT_NOTE"
	.sectionflags	@"SHF_NOTE_NV_TKINFO"
	.tkinfo
        /*0018*/ 	.word	0x00000002
        /*0030*/ 	.string	""
        /*0030*/ 	.string	"ptxas"
        /*0030*/ 	.string	"Cuda compilation tools, release 13.0, V13.0.88"
        /*0030*/ 	.string	"Build cuda_13.0.r13.0/compiler.36424714_0"
        /*0030*/ 	.string	"-arch sm_100 -m 64 "



//--------------------- .note.nv.cuinfo           --------------------------
	.section	.note.nv.cuinfo,"",@"SHT_NOTE"
	.sectionflags	@"SHF_NOTE_NV_CUINFO"
        /*0018*/ 	.short	0x0002
        /*001a*/ 	.short	0x0064
        /*001c*/ 	.short	0x0082
	.zero		2


//--------------------- .nv.info                  --------------------------
	.section	.nv.info,"",@"SHT_CUDA_INFO"
	.align	4


	//----- nvinfo : EIATTR_REGCOUNT
	.align		4
        /*0000*/ 	.byte	0x04, 0x2f
        /*0002*/ 	.short	(.L_3 - .L_2)
	.align		4
.L_2:
        /*0004*/ 	.word	index@(_Z14genChildBoardsPiS_iS_S_S_)
        /*0008*/ 	.word	0x00000020


	//----- nvinfo : EIATTR_FRAME_SIZE
	.align		4
.L_3:
        /*000c*/ 	.byte	0x04, 0x11
        /*000e*/ 	.short	(.L_5 - .L_4)
	.align		4
.L_4:
        /*0010*/ 	.word	index@(_Z14genChildBoardsPiS_iS_S_S_)
        /*0014*/ 	.word	0x00000000


	//----- nvinfo : EIATTR_REGCOUNT
	.align		4
.L_5:
        /*0018*/ 	.byte	0x04, 0x2f
        /*001a*/ 	.short	(.L_7 - .L_6)
	.align		4
.L_6:
        /*001c*/ 	.word	index@(_Z12findSolutionPiiS_S_S_S_)
        /*0020*/ 	.word	0x000000ae


	//----- nvinfo : EIATTR_FRAME_SIZE
	.align		4
.L_7:
        /*0024*/ 	.byte	0x04, 0x11
        /*0026*/ 	.short	(.L_9 - .L_8)
	.align		4
.L_8:
        /*0028*/ 	.word	index@(_Z12findSolutionPiiS_S_S_S_)
        /*002c*/ 	.word	0x00000018


	//----- nvinfo : EIATTR_MIN_STACK_SIZE
	.align		4
.L_9:
        /*0030*/ 	.byte	0x04, 0x12
        /*0032*/ 	.short	(.L_11 - .L_10)
	.align		4
.L_10:
        /*0034*/ 	.word	index@(_Z12findSolutionPiiS_S_S_S_)
        /*0038*/ 	.word	0x00000018


	//----- nvinfo : EIATTR_MIN_STACK_SIZE
	.align		4
.L_11:
        /*003c*/ 	.byte	0x04, 0x12
        /*003e*/ 	.short	(.L_13 - .L_12)
	.align		4
.L_12:
        /*0040*/ 	.word	index@(_Z14genChildBoardsPiS_iS_S_S_)
        /*0044*/ 	.word	0x00000000
.L_13:


//--------------------- .nv.compat                --------------------------
	.section	.nv.compat,"",@"SHT_CUDA_COMPAT_INFO"
	.align	4
        /*0000*/ 	.byte	0x02, 0x09, 0x00, 0x00, 0x02, 0x02, 0x01, 0x00, 0x02, 0x05, 0x05, 0x00, 0x03, 0x07, 0x01, 0x01
        /*0010*/ 	.byte	0x02, 0x03, 0x00, 0x00, 0x02, 0x06, 0x01, 0x00, 0x04, 0x0b, 0x08, 0x00, 0x09, 0x00, 0x00, 0x00
        /*0020*/ 	.byte	0x00, 0x00, 0x00, 0x00


//--------------------- .nv.info._Z12findSolutionPiiS_S_S_S_ --------------------------
	.section	.nv.info._Z12findSolutionPiiS_S_S_S_,"",@"SHT_CUDA_INFO"
	.sectionflags	@""
	.align	4


	//----- nvinfo : EIATTR_CUDA_API_VERSION
	.align		4
        /*0000*/ 	.byte	0x04, 0x37
        /*0002*/ 	.short	(.L_15 - .L_14)
.L_14:
        /*0004*/ 	.word	0x00000082


	//----- nvinfo : EIATTR_KPARAM_INFO
	.align		4
.L_15:
        /*0008*/ 	.byte	0x04, 0x17
        /*000a*/ 	.short	(.L_17 - .L_16)
.L_16:
        /*000c*/ 	.word	0x00000000
        /*0010*/ 	.short	0x0005
        /*0012*/ 	.short	0x0028
        /*0014*/ 	.byte	0x00, 0xf5, 0x21, 0x00


	//----- nvinfo : EIATTR_KPARAM_INFO
	.align		4
.L_17:
        /*0018*/ 	.byte	0x04, 0x17
        /*001a*/ 	.short	(.L_19 - .L_18)
.L_18:
        /*001c*/ 	.word	0x00000000
        /*0020*/ 	.short	0x0004
        /*0022*/ 	.short	0x0020
        /*0024*/ 	.byte	0x00, 0xf5, 0x21, 0x00


	//----- nvinfo : EIATTR_KPARAM_INFO
	.align		4
.L_19:
        /*0028*/ 	.byte	0x04, 0x17
        /*002a*/ 	.short	(.L_21 - .L_20)
.L_20:
        /*002c*/ 	.word	0x00000000
        /*0030*/ 	.short	0x0003
        /*0032*/ 	.short	0x0018
        /*0034*/ 	.byte	0x00, 0xf5, 0x21, 0x00


	//----- nvinfo : EIATTR_KPARAM_INFO
	.align		4
.L_21:
        /*0038*/ 	.byte	0x04, 0x17
        /*003a*/ 	.short	(.L_23 - .L_22)
.L_22:
        /*003c*/ 	.word	0x00000000
        /*0040*/ 	.short	0x0002
        /*0042*/ 	.short	0x0010
        /*0044*/ 	.byte	0x00, 0xf5, 0x21, 0x00


	//----- nvinfo : EIATTR_KPARAM_INFO
	.align		4
.L_23:
        /*0048*/ 	.byte	0x04, 0x17
        /*004a*/ 	.short	(.L_25 - .L_24)
.L_24:
        /*004c*/ 	.word	0x00000000
        /*0050*/ 	.short	0x0001
        /*0052*/ 	.short	0x0008
        /*0054*/ 	.byte	0x00, 0xf0, 0x11, 0x00


	//----- nvinfo : EIATTR_KPARAM_INFO
	.align		4
.L_25:
        /*0058*/ 	.byte	0x04, 0x17
        /*005a*/ 	.short	(.L_27 - .L_26)
.L_26:
        /*005c*/ 	.word	0x00000000
        /*0060*/ 	.short	0x0000
        /*0062*/ 	.short	0x0000
        /*0064*/ 	.byte	0x00, 0xf5, 0x21, 0x00


	//----- nvinfo : EIATTR_SPARSE_MMA_MASK
	.align		4
.L_27:
        /*0068*/ 	.byte	0x03, 0x50
        /*006a*/ 	.short	0x0000


	//----- nvinfo : EIATTR_MAXREG_COUNT
	.align		4
        /*006c*/ 	.byte	0x03, 0x1b
        /*006e*/ 	.short	0x00ff


	//----- nvinfo : EIATTR_EXTERNS
	.align		4
        /*0070*/ 	.byte	0x04, 0x0f
        /*0072*/ 	.short	(.L_29 - .L_28)


	//   ....[0]....
	.align		4
.L_28:
        /*0074*/ 	.word	index@(vprintf)


	//----- nvinfo : EIATTR_MERCURY_ISA_VERSION
	.align		4
.L_29:
        /*0078*/ 	.byte	0x03, 0x5f
        /*007a*/ 	.short	0x0101


	//----- nvinfo : EIATTR_VRC_CTA_INIT_COUNT
	.align		4
        /*007c*/ 	.byte	0x02, 0x4a
	.zero		1
	.zero		1


	//----- nvinfo : EIATTR_SYSCALL_OFFSETS
	.align		4
        /*0080*/ 	.byte	0x04, 0x46
        /*0082*/ 	.short	(.L_31 - .L_30)


	//   ....[0]....
.L_30:
        /*0084*/ 	.word	0x00000160


	//   ....[1]....
        /*0088*/ 	.word	0x0000a8d0


	//----- nvinfo : EIATTR_EXIT_INSTR_OFFSETS
	.align		4
.L_31:
        /*008c*/ 	.byte	0x04, 0x1c
        /*008e*/ 	.short	(.L_33 - .L_32)


	//   ....[0]....
.L_32:
        /*0090*/ 	.word	0x000000d0


	//   ....[1]....
        /*0094*/ 	.word	0x0000b3e0


	//----- nvinfo : EIATTR_CRS_STACK_SIZE
	.align		4
.L_33:
        /*0098*/ 	.byte	0x04, 0x1e
        /*009a*/ 	.short	(.L_35 - .L_34)
.L_34:
        /*009c*/ 	.word	0x00000000


	//----- nvinfo : EIATTR_CBANK_PARAM_SIZE
	.align		4
.L_35:
        /*00a0*/ 	.byte	0x03, 0x19
        /*00a2*/ 	.short	0x0030


	//----- nvinfo : EIATTR_PARAM_CBANK
	.align		4
        /*00a4*/ 	.byte	0x04, 0x0a
        /*00a6*/ 	.short	(.L_37 - .L_36)
	.align		4
.L_36:
        /*00a8*/ 	.word	index@(.nv.constant0._Z12findSolutionPiiS_S_S_S_)
        /*00ac*/ 	.short	0x0380
        /*00ae*/ 	.short	0x0030


	//----- nvinfo : EIATTR_SW_WAR
	.align		4
.L_37:
        /*00b0*/ 	.byte	0x04, 0x36
        /*00b2*/ 	.short	(.L_39 - .L_38)
.L_38:
        /*00b4*/ 	.word	0x00000008
.L_39:


//--------------------- .nv.info._Z14genChildBoardsPiS_iS_S_S_ --------------------------
	.section	.nv.info._Z14genChildBoardsPiS_iS_S_S_,"",@"SHT_CUDA_INFO"
	.sectionflags	@""
	.align	4


	//----- nvinfo : EIATTR_CUDA_API_VERSION
	.align		4
        /*0000*/ 	.byte	0x04, 0x37
        /*0002*/ 	.short	(.L_41 - .L_40)
.L_40:
        /*0004*/ 	.word	0x00000082


	//----- nvinfo : EIATTR_KPARAM_INFO
	.align		4
.L_41:
        /*0008*/ 	.byte	0x04, 0x17
        /*000a*/ 	.short	(.L_43 - .L_42)
.L_42:
        /*000c*/ 	.word	0x00000000
        /*0010*/ 	.short	0x0005
        /*0012*/ 	.short	0x0028
        /*0014*/ 	.byte	0x00, 0xf5, 0x21, 0x00


	//----- nvinfo : EIATTR_KPARAM_INFO
	.align		4
.L_43:
        /*0018*/ 	.byte	0x04, 0x17
        /*001a*/ 	.short	(.L_45 - .L_44)
.L_44:
        /*001c*/ 	.word	0x00000000
        /*0020*/ 	.short	0x0004
        /*0022*/ 	.short	0x0020
        /*0024*/ 	.byte	0x00, 0xf5, 0x21, 0x00


	//----- nvinfo : EIATTR_KPARAM_INFO
	.align		4
.L_45:
        /*0028*/ 	.byte	0x04, 0x17
        /*002a*/ 	.short	(.L_47 - .L_46)
.L_46:
        /*002c*/ 	.word	0x00000000
        /*0030*/ 	.short	0x0003
        /*0032*/ 	.short	0x0018
        /*0034*/ 	.byte	0x00, 0xf5, 0x21, 0x00


	//----- nvinfo : EIATTR_KPARAM_INFO
	.align		4
.L_47:
        /*0038*/ 	.byte	0x04, 0x17
        /*003a*/ 	.short	(.L_49 - .L_48)
.L_48:
        /*003c*/ 	.word	0x00000000
        /*0040*/ 	.short	0x0002
        /*0042*/ 	.short	0x0010
        /*0044*/ 	.byte	0x00, 0xf0, 0x11, 0x00


	//----- nvinfo : EIATTR_KPARAM_INFO
	.align		4
.L_49:
        /*0048*/ 	.byte	0x04, 0x17
        /*004a*/ 	.short	(.L_51 - .L_50)
.L_50:
        /*004c*/ 	.word	0x00000000
        /*0050*/ 	.short	0x0001
        /*0052*/ 	.short	0x0008
        /*0054*/ 	.byte	0x00, 0xf5, 0x21, 0x00


	//----- nvinfo : EIATTR_KPARAM_INFO
	.align		4
.L_51:
        /*0058*/ 	.byte	0x04, 0x17
        /*005a*/ 	.short	(.L_53 - .L_52)
.L_52:
        /*005c*/ 	.word	0x00000000
        /*0060*/ 	.short	0x0000
        /*0062*/ 	.short	0x0000
        /*0064*/ 	.byte	0x00, 0xf5, 0x21, 0x00


	//----- nvinfo : EIATTR_SPARSE_MMA_MASK
	.align		4
.L_53:
        /*0068*/ 	.byte	0x03, 0x50
        /*006a*/ 	.short	0x0000


	//----- nvinfo : EIATTR_MAXREG_COUNT
	.align		4
        /*006c*/ 	.byte	0x03, 0x1b
        /*006e*/ 	.short	0x00ff


	//----- nvinfo : EIATTR_MERCURY_ISA_VERSION
	.align		4
        /*0070*/ 	.byte	0x03, 0x5f
        /*0072*/ 	.short	0x0101


	//----- nvinfo : EIATTR_INT_WARP_WIDE_INSTR_OFFSETS
	.align		4
        /*0074*/ 	.byte	0x04, 0x31
        /*0076*/ 	.short	(.L_55 - .L_54)


	//   ....[0]....
.L_54:
        /*0078*/ 	.word	0x00001370


	//   ....[1]....
        /*007c*/ 	.word	0x00001450


	//----- nvinfo : EIATTR_VRC_CTA_INIT_COUNT
	.align		4
.L_55:
        /*0080*/ 	.byte	0x02, 0x4a
	.zero		1
	.zero		1


	//----- nvinfo : EIATTR_EXIT_INSTR_OFFSETS
	.align		4
        /*0084*/ 	.byte	0x04, 0x1c
        /*0086*/ 	.short	(.L_57 - .L_56)


	//   ....[0]....
.L_56:
        /*0088*/ 	.word	0x00000070


	//   ....[1]....
        /*008c*/ 	.word	0x00001d50


	//----- nvinfo : EIATTR_CRS_STACK_SIZE
	.align		4
.L_57:
        /*0090*/ 	.byte	0x04, 0x1e
        /*0092*/ 	.short	(.L_59 - .L_58)
.L_58:
        /*0094*/ 	.word	0x00000000


	//----- nvinfo : EIATTR_CBANK_PARAM_SIZE
	.align		4
.L_59:
        /*0098*/ 	.byte	0x03, 0x19
        /*009a*/ 	.short	0x0030


	//----- nvinfo : EIATTR_PARAM_CBANK
	.align		4
        /*009c*/ 	.byte	0x04, 0x0a
        /*009e*/ 	.short	(.L_61 - .L_60)
	.align		4
.L_60:
        /*00a0*/ 	.word	index@(.nv.constant0._Z14genChildBoardsPiS_iS_S_S_)
        /*00a4*/ 	.short	0x0380
        /*00a6*/ 	.short	0x0030


	//----- nvinfo : EIATTR_SW_WAR
	.align		4
.L_61:
        /*00a8*/ 	.byte	0x04, 0x36
        /*00aa*/ 	.short	(.L_63 - .L_62)
.L_62:
        /*00ac*/ 	.word	0x00000008
.L_63:


//--------------------- .nv.callgraph             --------------------------
	.section	.nv.callgraph,"",@"SHT_CUDA_CALLGRAPH"
	.align	4
	.sectionentsize	8
	.align		4
        /*0000*/ 	.word	0x00000000
	.align		4
        /*0004*/ 	.word	0xffffffff
	.align		4
        /*0008*/ 	.word	index@(_Z12findSolutionPiiS_S_S_S_)
	.align		4
        /*000c*/ 	.word	index@(vprintf)
	.align		4
        /*0010*/ 	.word	0x00000000
	.align		4
        /*0014*/ 	.word	0xfffffffe
	.align		4
        /*0018*/ 	.word	0x00000000
	.align		4
        /*001c*/ 	.word	0xfffffffd
	.align		4
        /*0020*/ 	.word	0x00000000
	.align		4
        /*0024*/ 	.word	0xfffffffc


//--------------------- .nv.constant4             --------------------------
	.section	.nv.constant4,"a",@progbits
	.align	8
	.align		8
.nv.constant4:
        /*0000*/ 	.dword	vprintf
	.align		8
        /*0008*/ 	.dword	$str
	.align		8
        /*0010*/ 	.dword	$str$1


//--------------------- .text._Z12findSolutionPiiS_S_S_S_ --------------------------
	.section	.text._Z12findSolutionPiiS_S_S_S_,"ax",@progbits
	.align	128
        .global         _Z12findSolutionPiiS_S_S_S_
        .type           _Z12findSolutionPiiS_S_S_S_,@function
        .size           _Z12findSolutionPiiS_S_S_S_,(.L_x_306 - _Z12findSolutionPiiS_S_S_S_)
        .other          _Z12findSolutionPiiS_S_S_S_,@"STO_CUDA_ENTRY STV_DEFAULT"
_Z12findSolutionPiiS_S_S_S_:
.text._Z12findSolutionPiiS_S_S_S_:
[----:B------:R-:W0:Y:S08]  /*0000*/  LDC R1, c[0x0][0x37c] ;  /* 0x0000df00ff017b82 */ /* 0x000e300000000800 */
[----:B------:R-:W1:Y:S01]  /*0010*/  LDC.64 R2, c[0x0][0x3a0] ;  /* 0x0000e800ff027b82 */ /* 0x000e620000000a00 */
[----:B------:R-:W1:Y:S01]  /*0020*/  LDCU.64 UR36, c[0x0][0x358] ;  /* 0x00006b00ff2477ac */ /* 0x000e620008000a00 */
[----:B------:R-:W2:Y:S01]  /*0030*/  S2R R23, SR_TID.X ;  /* 0x0000000000177919 */ /* 0x000ea20000002100 */
[----:B0-----:R-:W-:Y:S01]  /*0040*/  VIADD R1, R1, 0xffffffe8 ;  /* 0xffffffe801017836 */ /* 0x001fe20000000000 */
[----:B------:R-:W0:Y:S01]  /*0050*/  LDCU UR38, c[0x0][0x360] ;  /* 0x00006c00ff2677ac */ /* 0x000e220008000800 */
[----:B------:R-:W3:Y:S01]  /*0060*/  LDCU UR5, c[0x0][0x388] ;  /* 0x00007100ff0577ac */ /* 0x000ee20008000800 */
[----:B-1----:R-:W4:Y:S01]  /*0070*/  LDG.E R2, desc[UR36][R2.64] ;  /* 0x0000002402027981 */ /* 0x002f22000c1e1900 */
[----:B------:R-:W0:Y:S02]  /*0080*/  LDCU UR4, c[0x0][0x370] ;  /* 0x00006e00ff0477ac */ /* 0x000e240008000800 */
[----:B0-----:R-:W-:-:S06]  /*0090*/  UIMAD UR38, UR38, UR4, URZ ;  /* 0x00000004262672a4 */ /* 0x001fcc000f8e02ff */
[----:B--2---:R-:W-:-:S05]  /*00a0*/  VIADD R23, R23, UR38 ;  /* 0x0000002617177c36 */ /* 0x004fca0008000000 */
[----:B---3--:R-:W-:-:S04]  /*00b0*/  ISETP.GE.AND P0, PT, R23, UR5, PT ;  /* 0x0000000517007c0c */ /* 0x008fc8000bf06270 */
[----:B----4-:R-:W-:-:S13]  /*00c0*/  ISETP.NE.OR P0, PT, R2, RZ, P0 ;  /* 0x000000ff0200720c */ /* 0x010fda0000705670 */
[----:B------:R-:W-:Y:S05]  /*00d0*/  @P0 EXIT ;  /* 0x000000000000094d */ /* 0x000fea0003800000 */
[----:B------:R-:W0:Y:S02]  /*00e0*/  LDCU.64 UR40, c[0x0][0x390] ;  /* 0x00007200ff2877ac */ /* 0x000e240008000a00 */
.L_x_281:
[----:B------:R-:W-:Y:S01]  /*00f0*/  MOV R0, 0x0 ;  /* 0x0000000000007802 */ /* 0x000fe20000000f00 */
[----:B-1----:R-:W1:Y:S01]  /*0100*/  LDCU.64 UR4, c[0x4][0x8] ;  /* 0x01000100ff0477ac */ /* 0x002e620008000a00 */
[----:B------:R-:W-:Y:S02]  /*0110*/  CS2R R6, SRZ ;  /* 0x0000000000067805 */ /* 0x000fe4000001ff00 */
[----:B---3--:R2:W3:Y:S01]  /*0120*/  LDC.64 R2, c[0x4][R0] ;  /* 0x0100000000027b82 */ /* 0x0084e20000000a00 */
[----:B-1----:R-:W-:Y:S02]  /*0130*/  IMAD.U32 R4, RZ, RZ, UR4 ;  /* 0x00000004ff047e24 */ /* 0x002fe4000f8e00ff */
[----:B0-2---:R-:W-:-:S07]  /*0140*/  IMAD.U32 R5, RZ, RZ, UR5 ;  /* 0x00000005ff057e24 */ /* 0x005fce000f8e00ff */
[----:B------:R-:W-:-:S07]  /*0150*/  LEPC R20, `(.L_x_0) ;  /* 0x000000001014794e */ /* 0x000fce0000000000 */
[----:B0--3--:R-:W-:Y:S05]  /*0160*/  CALL.ABS.NOINC R2 ;  /* 0x0000000002007343 */ /* 0x009fea0003c00000 */
.L_x_0:
[----:B------:R-:W0:Y:S02]  /*0170*/  LDC.64 R2, c[0x0][0x398] ;  /* 0x0000e600ff027b82 */ /* 0x000e240000000a00 */
[----:B0-----:R-:W-:-:S05]  /*0180*/  IMAD.WIDE R2, R23, 0x4, R2 ;  /* 0x0000000417027825 */ /* 0x001fca00078e0202 */
[----:B------:R-:W2:Y:S01]  /*0190*/  LDG.E R21, desc[UR36][R2.64] ;  /* 0x0000002402157981 */ /* 0x000ea2000c1e1900 */
[----:B------:R-:W-:Y:S01]  /*01a0*/  IMAD R25, R23, 0x51, RZ ;  /* 0x0000005117197824 */ /* 0x000fe200078e02ff */
[----:B------:R-:W-:Y:S01]  /*01b0*/  BSSY.RECONVERGENT B0, `(.L_x_1) ;  /* 0x0000a62000007945 */ /* 0x000fe20003800200 */
[----:B------:R-:W-:-:S03]  /*01c0*/  IMAD.MOV.U32 R166, RZ, RZ, RZ ;  /* 0x000000ffffa67224 */ /* 0x000fc600078e00ff */
[----:B------:R-:W-:Y:S02]  /*01d0*/  SHF.R.S32.HI R164, RZ, 0x1f, R25 ;  /* 0x0000001fffa47819 */ /* 0x000fe40000011419 */
[----:B--2---:R-:W-:-:S13]  /*01e0*/  ISETP.GE.AND P0, PT, R21, 0x1, PT ;  /* 0x000000011500780c */ /* 0x004fda0003f06270 */
[----:B------:R-:W-:Y:S05]  /*01f0*/  @!P0 BRA `(.L_x_2) ;  /* 0x000000a400748947 */ /* 0x000fea0003800000 */
[----:B------:R-:W0:Y:S01]  /*0200*/  LDCU.64 UR4, c[0x0][0x380] ;  /* 0x00007000ff0477ac */ /* 0x000e220008000a00 */
[----:B------:R-:W-:Y:S01]  /*0210*/  IMAD.MOV.U32 R166, RZ, RZ, RZ ;  /* 0x000000ffffa67224 */ /* 0x000fe200078e00ff */
[----:B0-----:R-:W-:-:S04]  /*0220*/  LEA R162, P0, R25, UR4, 0x2 ;  /* 0x0000000419a27c11 */ /* 0x001fc8000f8010ff */
[----:B------:R-:W-:-:S09]  /*0230*/  LEA.HI.X R163, R25, UR5, R164, 0x2, P0 ;  /* 0x0000000519a37c11 */ /* 0x000fd200080f14a4 */
.L_x_277:
[----:B--2---:R-:W-:-:S05]  /*0240*/  IADD3 R0, P0, PT, R25, R166, RZ ;  /* 0x000000a619007210 */ /* 0x004fca0007f1e0ff */
[----:B------:R-:W-:Y:S01]  /*0250*/  IMAD.X R3, RZ, RZ, R164, P0 ;  /* 0x000000ffff037224 */ /* 0x000fe200000e06a4 */
[----:B------:R-:W-:-:S04]  /*0260*/  LEA R4, P0, R0, UR40, 0x2 ;  /* 0x0000002800047c11 */ /* 0x000fc8000f8010ff */
[----:B------:R-:W-:-:S05]  /*0270*/  LEA.HI.X R5, R0, UR41, R3, 0x2, P0 ;  /* 0x0000002900057c11 */ /* 0x000fca00080f1403 */
[----:B------:R-:W2:Y:S02]  /*0280*/  LDG.E R3, desc[UR36][R4.64] ;  /* 0x0000002404037981 */ /* 0x000ea4000c1e1900 */
[----:B--2---:R-:W-:-:S05]  /*0290*/  IMAD.WIDE R2, R3, 0x4, R162 ;  /* 0x0000000403027825 */ /* 0x004fca00078e02a2 */
[----:B------:R-:W2:Y:S02]  /*02a0*/  LDG.E R0, desc[UR36][R2.64] ;  /* 0x0000002402007981 */ /* 0x000ea4000c1e1900 */
[----:B--2---:R-:W-:-:S05]  /*02b0*/  VIADD R7, R0, 0x1 ;  /* 0x0000000100077836 */ /* 0x004fca0000000000 */
[----:B0-----:R0:W-:Y:S04]  /*02c0*/  STG.E desc[UR36][R2.64], R7 ;  /* 0x0000000702007986 */ /* 0x0011e8000c101924 */
[----:B------:R-:W2:Y:S01]  /*02d0*/  LDG.E R27, desc[UR36][R4.64] ;  /* 0x00000024041b7981 */ /* 0x000ea2000c1e1900 */
[----:B------:R-:W-:Y:S04]  /*02e0*/  BSSY.RECONVERGENT B1, `(.L_x_3) ;  /* 0x0000a4c000017945 */ /* 0x000fe80003800200 */
[----:B------:R-:W-:Y:S01]  /*02f0*/  BSSY.RELIABLE B2, `(.L_x_4) ;  /* 0x0000a45000027945 */ /* 0x000fe20003800100 */
[----:B-1----:R1:W-:Y:S04]  /*0300*/  STL.U8 [R1+0x9], RZ ;  /* 0x000009ff01007387 */ /* 0x0023e80000100000 */
[----:B------:R1:W-:Y:S04]  /*0310*/  STL.U8 [R1+0xa], RZ ;  /* 0x00000aff01007387 */ /* 0x0003e80000100000 */
[----:B------:R1:W-:Y:S04]  /*0320*/  STL.U8 [R1+0xb], RZ ;  /* 0x00000bff01007387 */ /* 0x0003e80000100000 */
[----:B------:R1:W-:Y:S04]  /*0330*/  STL.U8 [R1+0xc], RZ ;  /* 0x00000cff01007387 */ /* 0x0003e80000100000 */
[----:B------:R1:W-:Y:S04]  /*0340*/  STL.U8 [R1+0xd], RZ ;  /* 0x00000dff01007387 */ /* 0x0003e80000100000 */
[----:B------:R1:W-:Y:S04]  /*0350*/  STL.U8 [R1+0xe], RZ ;  /* 0x00000eff01007387 */ /* 0x0003e80000100000 */
[----:B------:R1:W-:Y:S04]  /*0360*/  STL.U8 [R1+0xf], RZ ;  /* 0x00000fff01007387 */ /* 0x0003e80000100000 */
[----:B------:R1:W-:Y:S04]  /*0370*/  STL.U8 [R1+0x10], RZ ;  /* 0x000010ff01007387 */ /* 0x0003e80000100000 */
[----:B------:R1:W-:Y:S01]  /*0380*/  STL.U8 [R1+0x11], RZ ;  /* 0x000011ff01007387 */ /* 0x0003e20000100000 */
[C---:B--2---:R-:W-:Y:S01]  /*0390*/  ISETP.GT.AND P0, PT, R27.reuse, -0x1, PT ;  /* 0xffffffff1b00780c */ /* 0x044fe20003f04270 */
[----:B------:R-:W-:-:S05]  /*03a0*/  IMAD.HI R0, R27, 0x38e38e39, RZ ;  /* 0x38e38e391b007827 */ /* 0x000fca00078e02ff */
[----:B0-----:R-:W-:-:S04]  /*03b0*/  SHF.R.S32.HI R3, RZ, 0x1, R0 ;  /* 0x00000001ff037819 */ /* 0x001fc80000011400 */
[----:B------:R-:W-:-:S03]  /*03c0*/  LEA.HI R3, R0, R3, RZ, 0x1 ;  /* 0x0000000300037211 */ /* 0x000fc600078f08ff */
[----:B-1-34-:R-:W-:Y:S05]  /*03d0*/  @!P0 BRA `(.L_x_5) ;  /* 0x0000001000888947 */ /* 0x01afea0003800000 */
[----:B------:R-:W-:-:S06]  /*03e0*/  IMAD.WIDE.U32 R4, R27, 0x4, R162 ;  /* 0x000000041b047825 */ /* 0x000fcc00078e00a2 */
[----:B------:R-:W2:Y:S02]  /*03f0*/  LDG.E R4, desc[UR36][R4.64] ;  /* 0x0000002404047981 */ /* 0x000ea4000c1e1900 */
[----:B--2---:R-:W-:-:S05]  /*0400*/  VIADD R0, R4, 0xfffffff6 ;  /* 0xfffffff604007836 */ /* 0x004fca0000000000 */
[----:B------:R-:W-:-:S13]  /*0410*/  ISETP.GE.U32.AND P0, PT, R0, -0x9, PT ;  /* 0xfffffff70000780c */ /* 0x000fda0003f06070 */
[----:B------:R-:W-:Y:S05]  /*0420*/  @!P0 BRA `(.L_x_6) ;  /* 0x000000a000c48947 */ /* 0x000fea0003800000 */
[----:B------:R-:W-:-:S05]  /*0430*/  IMAD.HI.U32 R0, R27, 0x38e38e39, RZ ;  /* 0x38e38e391b007827 */ /* 0x000fca00078e00ff */
[----:B------:R-:W-:-:S05]  /*0440*/  SHF.R.U32.HI R0, RZ, 0x1, R0 ;  /* 0x00000001ff007819 */ /* 0x000fca0000011600 */
[----:B------:R-:W-:-:S04]  /*0450*/  IMAD R5, R0, 0x9, RZ ;  /* 0x0000000900057824 */ /* 0x000fc800078e02ff */
[----:B------:R-:W-:-:S05]  /*0460*/  IMAD.WIDE.U32 R4, R5, 0x4, R162 ;  /* 0x0000000405047825 */ /* 0x000fca00078e00a2 */
[----:B------:R-:W2:Y:S01]  /*0470*/  LDG.E R0, desc[UR36][R4.64] ;  /* 0x0000002404007981 */ /* 0x000ea2000c1e1900 */
[----:B------:R-:W-:Y:S01]  /*0480*/  IMAD R7, R3, -0x9, R27 ;  /* 0xfffffff703077824 */ /* 0x000fe200078e021b */
[----:B--2---:R-:W-:-:S13]  /*0490*/  ISETP.NE.AND P0, PT, R0, RZ, PT ;  /* 0x000000ff0000720c */ /* 0x004fda0003f05270 */
[----:B------:R-:W-:Y:S05]  /*04a0*/  @!P0 BRA `(.L_x_7) ;  /* 0x0000000000188947 */ /* 0x000fea0003800000 */
[----:B------:R-:W-:-:S05]  /*04b0*/  IMAD.IADD R3, R1, 0x1, R0 ;  /* 0x0000000101037824 */ /* 0x000fca00078e0200 */
[----:B------:R-:W2:Y:S02]  /*04c0*/  LDL.U8 R0, [R3+0x8] ;  /* 0x0000080003007983 */ /* 0x000ea40000100000 */
[----:B--2---:R-:W-:-:S13]  /*04d0*/  ISETP.NE.AND P0, PT, R0, RZ, PT ;  /* 0x000000ff0000720c */ /* 0x004fda0003f05270 */
[----:B------:R-:W-:Y:S05]  /*04e0*/  @P0 BRA `(.L_x_6) ;  /* 0x000000a000940947 */ /* 0x000fea0003800000 */
[----:B------:R-:W-:-:S05]  /*04f0*/  IMAD.MOV.U32 R0, RZ, RZ, 0x1 ;  /* 0x00000001ff007424 */ /* 0x000fca00078e00ff */
[----:B------:R0:W-:Y:S02]  /*0500*/  STL.U8 [R3+0x8], R0 ;  /* 0x0000080003007387 */ /* 0x0001e40000100000 */
.L_x_7:
[----:B0-----:R-:W2:Y:S02]  /*0510*/  LDG.E R0, desc[UR36][R4.64+0x4] ;  /* 0x0000042404007981 */ /* 0x001ea4000c1e1900 */
        /* <DEDUP_REMOVED lines=8> */
.L_x_8:
        /* <DEDUP_REMOVED lines=9> */
.L_x_9:
        /* <DEDUP_REMOVED lines=9> */
.L_x_10:
        /* <DEDUP_REMOVED lines=9> */
.L_x_11:
        /* <DEDUP_REMOVED lines=9> */
.L_x_12:
        /* <DEDUP_REMOVED lines=9> */
.L_x_13:
        /* <DEDUP_REMOVED lines=9> */
.L_x_14:
        /* <DEDUP_REMOVED lines=9> */
.L_x_15:
[----:B0-----:R-:W-:-:S05]  /*0990*/  IMAD.WIDE.U32 R2, R7, 0x4, R162 ;  /* 0x0000000407027825 */ /* 0x001fca00078e00a2 */
[----:B------:R-:W2:Y:S04]  /*09a0*/  LDG.E R0, desc[UR36][R2.64] ;  /* 0x0000002402007981 */ /* 0x000ea8000c1e1900 */
[----:B------:R0:W-:Y:S04]  /*09b0*/  STL.U8 [R1+0x9], RZ ;  /* 0x000009ff01007387 */ /* 0x0001e80000100000 */
        /* <DEDUP_REMOVED lines=8> */
[----:B--2---:R-:W-:-:S13]  /*0a40*/  ISETP.NE.AND P0, PT, R0, RZ, PT ;  /* 0x000000ff0000720c */ /* 0x004fda0003f05270 */
[----:B0-----:R-:W-:Y:S05]  /*0a50*/  @!P0 BRA `(.L_x_16) ;  /* 0x0000000000188947 */ /* 0x001fea0003800000 */
[----:B------:R-:W-:-:S05]  /*0a60*/  IMAD.IADD R0, R1, 0x1, R0 ;  /* 0x0000000101007824 */ /* 0x000fca00078e0200 */
[----:B------:R-:W2:Y:S02]  /*0a70*/  LDL.U8 R4, [R0+0x8] ;  /* 0x0000080000047983 */ /* 0x000ea40000100000 */
[----:B--2---:R-:W-:-:S13]  /*0a80*/  ISETP.NE.AND P0, PT, R4, RZ, PT ;  /* 0x000000ff0400720c */ /* 0x004fda0003f05270 */
[----:B------:R-:W-:Y:S05]  /*0a90*/  @P0 BRA `(.L_x_6) ;  /* 0x0000009c00280947 */ /* 0x000fea0003800000 */
[----:B------:R-:W-:-:S05]  /*0aa0*/  IMAD.MOV.U32 R4, RZ, RZ, 0x1 ;  /* 0x00000001ff047424 */ /* 0x000fca00078e00ff */
[----:B------:R0:W-:Y:S02]  /*0ab0*/  STL.U8 [R0+0x8], R4 ;  /* 0x0000080400007387 */ /* 0x0001e40000100000 */
.L_x_16:
        /* <DEDUP_REMOVED lines=9> */
.L_x_17:
        /* <DEDUP_REMOVED lines=9> */
.L_x_18:
        /* <DEDUP_REMOVED lines=9> */
.L_x_19:
        /* <DEDUP_REMOVED lines=9> */
.L_x_20:
        /* <DEDUP_REMOVED lines=9> */
.L_x_21:
        /* <DEDUP_REMOVED lines=9> */
.L_x_22:
        /* <DEDUP_REMOVED lines=9> */
.L_x_23:
        /* <DEDUP_REMOVED lines=9> */
.L_x_24:
[----:B0-----:R-:W-:-:S04]  /*0f40*/  IMAD.HI.U32 R2, R27, 0x2f684bdb, RZ ;  /* 0x2f684bdb1b027827 */ /* 0x001fc800078e00ff */
[----:B------:R-:W-:Y:S02]  /*0f50*/  IMAD.IADD R3, R27, 0x1, -R2 ;  /* 0x000000011b037824 */ /* 0x000fe400078e0a02 */
[----:B------:R-:W-:-:S03]  /*0f60*/  IMAD.HI.U32 R0, R7, -0x55555555, RZ ;  /* 0xaaaaaaab07007827 */ /* 0x000fc600078e00ff */
[----:B------:R-:W-:Y:S02]  /*0f70*/  LEA.HI R3, R3, R2, RZ, 0x1f ;  /* 0x0000000203037211 */ /* 0x000fe400078ff8ff */
[----:B------:R-:W-:Y:S02]  /*0f80*/  SHF.R.U32.HI R0, RZ, 0x1, R0 ;  /* 0x00000001ff007819 */ /* 0x000fe40000011600 */
[----:B------:R-:W-:-:S05]  /*0f90*/  SHF.R.U32.HI R3, RZ, 0x4, R3 ;  /* 0x00000004ff037819 */ /* 0x000fca0000011603 */
[----:B------:R-:W-:-:S04]  /*0fa0*/  IMAD R0, R3, 0x9, R0 ;  /* 0x0000000903007824 */ /* 0x000fc800078e0200 */
[----:B------:R-:W-:-:S04]  /*0fb0*/  IMAD R7, R0, 0x3, RZ ;  /* 0x0000000300077824 */ /* 0x000fc800078e02ff */
[----:B------:R-:W-:-:S05]  /*0fc0*/  IMAD.WIDE.U32 R4, R7, 0x4, R162 ;  /* 0x0000000407047825 */ /* 0x000fca00078e00a2 */
        /* <DEDUP_REMOVED lines=18> */
.L_x_25:
[----:B------:R-:W-:-:S04]  /*10f0*/  VIADD R3, R7, 0x1 ;  /* 0x0000000107037836 */ /* 0x000fc80000000000 */
[----:B0-----:R-:W-:-:S05]  /*1100*/  IMAD.WIDE.U32 R2, R3, 0x4, R162 ;  /* 0x0000000403027825 */ /* 0x001fca00078e00a2 */
[----:B------:R-:W2:Y:S02]  /*1110*/  LDG.E R0, desc[UR36][R2.64] ;  /* 0x0000002402007981 */ /* 0x000ea4000c1e1900 */
        /* <DEDUP_REMOVED lines=8> */
.L_x_26:
        /* <DEDUP_REMOVED lines=11> */
.L_x_27:
        /* <DEDUP_REMOVED lines=9> */
.L_x_28:
        /* <DEDUP_REMOVED lines=11> */
.L_x_29:
        /* <DEDUP_REMOVED lines=11> */
.L_x_30:
        /* <DEDUP_REMOVED lines=9> */
.L_x_31:
        /* <DEDUP_REMOVED lines=9> */
.L_x_32:
[----:B0-----:R-:W2:Y:S02]  /*1560*/  LDG.E R0, desc[UR36][R4.64+0x50] ;  /* 0x0000502404007981 */ /* 0x001ea4000c1e1900 */
[----:B--2---:R-:W-:-:S13]  /*1570*/  ISETP.NE.AND P0, PT, R0, RZ, PT ;  /* 0x000000ff0000720c */ /* 0x004fda0003f05270 */
[----:B------:R-:W-:Y:S05]  /*1580*/  @!P0 BREAK.RELIABLE B2 ;  /* 0x0000000000028942 */ /* 0x000fea0003800100 */
[----:B------:R-:W-:Y:S05]  /*1590*/  @!P0 BRA `(.L_x_33) ;  /* 0x0000009000608947 */ /* 0x000fea0003800000 */
[----:B------:R-:W-:-:S06]  /*15a0*/  IMAD.IADD R0, R1, 0x1, R0 ;  /* 0x0000000101007824 */ /* 0x000fcc00078e0200 */
[----:B------:R-:W2:Y:S02]  /*15b0*/  LDL.U8 R0, [R0+0x8] ;  /* 0x0000080000007983 */ /* 0x000ea40000100000 */
[----:B--2---:R-:W-:-:S13]  /*15c0*/  ISETP.NE.AND P0, PT, R0, RZ, PT ;  /* 0x000000ff0000720c */ /* 0x004fda0003f05270 */
[----:B------:R-:W-:Y:S05]  /*15d0*/  @!P0 BREAK.RELIABLE B2 ;  /* 0x0000000000028942 */ /* 0x000fea0003800100 */
[----:B------:R-:W-:Y:S05]  /*15e0*/  @P0 BRA `(.L_x_6) ;  /* 0x0000009000540947 */ /* 0x000fea0003800000 */
[----:B------:R-:W-:Y:S05]  /*15f0*/  BRA `(.L_x_33) ;  /* 0x0000009000487947 */ /* 0x000fea0003800000 */
.L_x_5:
[----:B------:R-:W2:Y:S01]  /*1600*/  LDG.E R24, desc[UR36][R162.64] ;  /* 0x00000024a2187981 */ /* 0x000ea2000c1e1900 */
[----:B------:R-:W-:-:S03]  /*1610*/  LOP3.LUT R167, R167, 0xfffffffe, RZ, 0xc0, !PT ;  /* 0xfffffffea7a77812 */ /* 0x000fc600078ec0ff */
[----:B------:R0:W-:Y:S04]  /*1620*/  STL.U8 [R1], RZ ;  /* 0x000000ff01007387 */ /* 0x0001e80000100000 */
        /* <DEDUP_REMOVED lines=8> */
[----:B--2---:R-:W-:Y:S01]  /*16b0*/  ISETP.NE.AND P0, PT, R24, RZ, PT ;  /* 0x000000ff1800720c */ /* 0x004fe20003f05270 */
[----:B------:R-:W-:-:S12]  /*16c0*/  IMAD.IADD R3, R1, 0x1, R24 ;  /* 0x0000000101037824 */ /* 0x000fd800078e0218 */
[----:B------:R-:W-:Y:S01]  /*16d0*/  @P0 LOP3.LUT R167, R167, 0x1, RZ, 0xfc, !PT ;  /* 0x00000001a7a70812 */ /* 0x000fe200078efcff */
[----:B0-----:R-:W-:Y:S06]  /*16e0*/  @!P0 BRA `(.L_x_34) ;  /* 0x0000000000148947 */ /* 0x001fec0003800000 */
[----:B------:R-:W2:Y:S02]  /*16f0*/  LDL.U8 R0, [R3+-0x1] ;  /* 0xffffff0003007983 */ /* 0x000ea40000100000 */
[----:B--2---:R-:W-:-:S13]  /*1700*/  ISETP.NE.AND P0, PT, R0, RZ, PT ;  /* 0x000000ff0000720c */ /* 0x004fda0003f05270 */
[----:B------:R-:W-:Y:S05]  /*1710*/  @P0 BRA `(.L_x_6) ;  /* 0x0000009000080947 */ /* 0x000fea0003800000 */
[----:B------:R-:W-:-:S05]  /*1720*/  IMAD.MOV.U32 R0, RZ, RZ, 0x1 ;  /* 0x00000001ff007424 */ /* 0x000fca00078e00ff */
[----:B------:R0:W-:Y:S02]  /*1730*/  STL.U8 [R3+-0x1], R0 ;  /* 0xffffff0003007387 */ /* 0x0001e40000100000 */
.L_x_34:
[----:B------:R-:W2:Y:S01]  /*1740*/  LDG.E R26, desc[UR36][R162.64+0x4] ;  /* 0x00000424a21a7981 */ /* 0x000ea2000c1e1900 */
[----:B------:R-:W-:Y:S02]  /*1750*/  LOP3.LUT R167, R167, 0xffff7fff, RZ, 0xc0, !PT ;  /* 0xffff7fffa7a77812 */ /* 0x000fe400078ec0ff */
[----:B--2---:R-:W-:Y:S01]  /*1760*/  ISETP.NE.AND P0, PT, R26, RZ, PT ;  /* 0x000000ff1a00720c */ /* 0x004fe20003f05270 */
[----:B------:R-:W-:-:S12]  /*1770*/  IMAD.IADD R29, R1, 0x1, R26 ;  /* 0x00000001011d7824 */ /* 0x000fd800078e021a */
[----:B------:R-:W-:Y:S01]  /*1780*/  @P0 LOP3.LUT R167, R167, 0x8000, RZ, 0xfc, !PT ;  /* 0x00008000a7a70812 */ /* 0x000fe200078efcff */
[----:B------:R-:W-:Y:S06]  /*1790*/  @!P0 BRA `(.L_x_35) ;  /* 0x0000000000148947 */ /* 0x000fec0003800000 */
[----:B0-----:R-:W2:Y:S02]  /*17a0*/  LDL.U8 R0, [R29+-0x1] ;  /* 0xffffff001d007983 */ /* 0x001ea40000100000 */
[----:B--2---:R-:W-:-:S13]  /*17b0*/  ISETP.NE.AND P0, PT, R0, RZ, PT ;  /* 0x000000ff0000720c */ /* 0x004fda0003f05270 */
[----:B------:R-:W-:Y:S05]  /*17c0*/  @P0 BRA `(.L_x_6) ;  /* 0x0000008c00dc0947 */ /* 0x000fea0003800000 */
[----:B------:R-:W-:-:S05]  /*17d0*/  IMAD.MOV.U32 R0, RZ, RZ, 0x1 ;  /* 0x00000001ff007424 */ /* 0x000fca00078e00ff */
[----:B------:R1:W-:Y:S02]  /*17e0*/  STL.U8 [R29+-0x1], R0 ;  /* 0xffffff001d007387 */ /* 0x0003e40000100000 */
.L_x_35:
[----:B------:R-:W2:Y:S01]  /*17f0*/  LDG.E R28, desc[UR36][R162.64+0x8] ;  /* 0x00000824a21c7981 */ /* 0x000ea2000c1e1900 */
[----:B------:R-:W-:Y:S02]  /*1800*/  LOP3.LUT R168, R168, 0xffffffdf, RZ, 0xc0, !PT ;  /* 0xffffffdfa8a87812 */ /* 0x000fe400078ec0ff */
[----:B--2---:R-:W-:Y:S01]  /*1810*/  ISETP.NE.AND P0, PT, R28, RZ, PT ;  /* 0x000000ff1c00720c */ /* 0x004fe20003f05270 */
[----:B------:R-:W-:-:S12]  /*1820*/  IMAD.IADD R31, R1, 0x1, R28 ;  /* 0x00000001011f7824 */ /* 0x000fd800078e021c */
[----:B------:R-:W-:Y:S01]  /*1830*/  @P0 LOP3.LUT R168, R168, 0x20, RZ, 0xfc, !PT ;  /* 0x00000020a8a80812 */ /* 0x000fe200078efcff */
[----:B------:R-:W-:Y:S06]  /*1840*/  @!P0 BRA `(.L_x_36) ;  /* 0x0000000000148947 */ /* 0x000fec0003800000 */
[----:B01----:R-:W2:Y:S02]  /*1850*/  LDL.U8 R0, [R31+-0x1] ;  /* 0xffffff001f007983 */ /* 0x003ea40000100000 */
[----:B--2---:R-:W-:-:S13]  /*1860*/  ISETP.NE.AND P0, PT, R0, RZ, PT ;  /* 0x000000ff0000720c */ /* 0x004fda0003f05270 */
[----:B------:R-:W-:Y:S05]  /*1870*/  @P0 BRA `(.L_x_6) ;  /* 0x0000008c00b00947 */ /* 0x000fea0003800000 */
[----:B------:R-:W-:-:S05]  /*1880*/  IMAD.MOV.U32 R0, RZ, RZ, 0x1 ;  /* 0x00000001ff007424 */ /* 0x000fca00078e00ff */
[----:B------:R2:W-:Y:S02]  /*1890*/  STL.U8 [R31+-0x1], R0 ;  /* 0xffffff001f007387 */ /* 0x0005e40000100000 */
.L_x_36:
[----:B------:R-:W3:Y:S01]  /*18a0*/  LDG.E R2, desc[UR36][R162.64+0xc] ;  /* 0x00000c24a2027981 */ /* 0x000ee2000c1e1900 */
[----:B------:R-:W-:Y:S02]  /*18b0*/  LOP3.LUT R168, R168, 0xffbfffff, RZ, 0xc0, !PT ;  /* 0xffbfffffa8a87812 */ /* 0x000fe400078ec0ff */
[----:B---3--:R-:W-:Y:S01]  /*18c0*/  ISETP.NE.AND P0, PT, R2, RZ, PT ;  /* 0x000000ff0200720c */ /* 0x008fe20003f05270 */
[----:B------:R-:W-:-:S12]  /*18d0*/  IMAD.IADD R33, R1, 0x1, R2 ;  /* 0x0000000101217824 */ /* 0x000fd800078e0202 */
[----:B------:R-:W-:Y:S01]  /*18e0*/  @P0 LOP3.LUT R168, R168, 0x400000, RZ, 0xfc, !PT ;  /* 0x00400000a8a80812 */ /* 0x000fe200078efcff */
[----:B------:R-:W-:Y:S06]  /*18f0*/  @!P0 BRA `(.L_x_37) ;  /* 0x0000000000148947 */ /* 0x000fec0003800000 */
[----:B012---:R-:W2:Y:S02]  /*1900*/  LDL.U8 R0, [R33+-0x1] ;  /* 0xffffff0021007983 */ /* 0x007ea40000100000 */
[----:B--2---:R-:W-:-:S13]  /*1910*/  ISETP.NE.AND P0, PT, R0, RZ, PT ;  /* 0x000000ff0000720c */ /* 0x004fda0003f05270 */
[----:B------:R-:W-:Y:S05]  /*1920*/  @P0 BRA `(.L_x_6) ;  /* 0x0000008c00840947 */ /* 0x000fea0003800000 */
[----:B------:R-:W-:-:S05]  /*1930*/  IMAD.MOV.U32 R0, RZ, RZ, 0x1 ;  /* 0x00000001ff007424 */ /* 0x000fca00078e00ff */
[----:B------:R3:W-:Y:S02]  /*1940*/  STL.U8 [R33+-0x1], R0 ;  /* 0xffffff0021007387 */ /* 0x0007e40000100000 */
.L_x_37:
[----:B------:R-:W4:Y:S01]  /*1950*/  LDG.E R4, desc[UR36][R162.64+0x10] ;  /* 0x00001024a2047981 */ /* 0x000f22000c1e1900 */
[----:B------:R-:W-:Y:S02]  /*1960*/  LOP3.LUT R168, R168, 0xefffffff, RZ, 0xc0, !PT ;  /* 0xefffffffa8a87812 */ /* 0x000fe400078ec0ff */
[----:B----4-:R-:W-:Y:S01]  /*1970*/  ISETP.NE.AND P0, PT, R4, RZ, PT ;  /* 0x000000ff0400720c */ /* 0x010fe20003f05270 */
[----:B------:R-:W-:-:S12]  /*1980*/  IMAD.IADD R35, R1, 0x1, R4 ;  /* 0x0000000101237824 */ /* 0x000fd800078e0204 */
[----:B------:R-:W-:Y:S01]  /*1990*/  @P0 LOP3.LUT R168, R168, 0x10000000, RZ, 0xfc, !PT ;  /* 0x10000000a8a80812 */ /* 0x000fe200078efcff */
[----:B------:R-:W-:Y:S06]  /*19a0*/  @!P0 BRA `(.L_x_38) ;  /* 0x0000000000148947 */ /* 0x000fec0003800000 */
[----:B0123--:R-:W2:Y:S02]  /*19b0*/  LDL.U8 R0, [R35+-0x1] ;  /* 0xffffff0023007983 */ /* 0x00fea40000100000 */
[----:B--2---:R-:W-:-:S13]  /*19c0*/  ISETP.NE.AND P0, PT, R0, RZ, PT ;  /* 0x000000ff0000720c */ /* 0x004fda0003f05270 */
[----:B------:R-:W-:Y:S05]  /*19d0*/  @P0 BRA `(.L_x_6) ;  /* 0x0000008c00580947 */ /* 0x000fea0003800000 */
[----:B------:R-:W-:-:S05]  /*19e0*/  IMAD.MOV.U32 R0, RZ, RZ, 0x1 ;  /* 0x00000001ff007424 */ /* 0x000fca00078e00ff */
[----:B------:R4:W-:Y:S02]  /*19f0*/  STL.U8 [R35+-0x1], R0 ;  /* 0xffffff0023007387 */ /* 0x0009e40000100000 */
.L_x_38:
[----:B------:R-:W5:Y:S01]  /*1a00*/  LDG.E R6, desc[UR36][R162.64+0x14] ;  /* 0x00001424a2067981 */ /* 0x000f62000c1e1900 */
[----:B------:R-:W-:Y:S02]  /*1a10*/  LOP3.LUT R169, R169, 0xfffffffd, RZ, 0xc0, !PT ;  /* 0xfffffffda9a97812 */ /* 0x000fe400078ec0ff */
[----:B-----5:R-:W-:Y:S01]  /*1a20*/  ISETP.NE.AND P0, PT, R6, RZ, PT ;  /* 0x000000ff0600720c */ /* 0x020fe20003f05270 */
[----:B------:R-:W-:-:S12]  /*1a30*/  IMAD.IADD R37, R1, 0x1, R6 ;  /* 0x0000000101257824 */ /* 0x000fd800078e0206 */
[----:B------:R-:W-:Y:S01]  /*1a40*/  @P0 LOP3.LUT R169, R169, 0x2, RZ, 0xfc, !PT ;  /* 0x00000002a9a90812 */ /* 0x000fe200078efcff */
[----:B------:R-:W-:Y:S06]  /*1a50*/  @!P0 BRA `(.L_x_39) ;  /* 0x0000000000148947 */ /* 0x000fec0003800000 */
[----:B01234-:R-:W2:Y:S02]  /*1a60*/  LDL.U8 R0, [R37+-0x1] ;  /* 0xffffff0025007983 */ /* 0x01fea40000100000 */
[----:B--2---:R-:W-:-:S13]  /*1a70*/  ISETP.NE.AND P0, PT, R0, RZ, PT ;  /* 0x000000ff0000720c */ /* 0x004fda0003f05270 */
[----:B------:R-:W-:Y:S05]  /*1a80*/  @P0 BRA `(.L_x_6) ;  /* 0x0000008c002c0947 */ /* 0x000fea0003800000 */
[----:B------:R-:W-:-:S05]  /*1a90*/  IMAD.MOV.U32 R0, RZ, RZ, 0x1 ;  /* 0x00000001ff007424 */ /* 0x000fca00078e00ff */
[----:B------:R0:W-:Y:S02]  /*1aa0*/  STL.U8 [R37+-0x1], R0 ;  /* 0xffffff0025007387 */ /* 0x0001e40000100000 */
.L_x_39:
[----:B01234-:R-:W2:Y:S01]  /*1ab0*/  LDG.E R0, desc[UR36][R162.64+0x18] ;  /* 0x00001824a2007981 */ /* 0x01fea2000c1e1900 */
[----:B------:R-:W-:Y:S02]  /*1ac0*/  LOP3.LUT R169, R169, 0xffffffbf, RZ, 0xc0, !PT ;  /* 0xffffffbfa9a97812 */ /* 0x000fe400078ec0ff */
[----:B--2---:R-:W-:Y:S01]  /*1ad0*/  ISETP.NE.AND P0, PT, R0, RZ, PT ;  /* 0x000000ff0000720c */ /* 0x004fe20003f05270 */
[----:B------:R-:W-:-:S12]  /*1ae0*/  IMAD.IADD R39, R1, 0x1, R0 ;  /* 0x0000000101277824 */ /* 0x000fd800078e0200 */
[----:B------:R-:W-:Y:S01]  /*1af0*/  @P0 LOP3.LUT R169, R169, 0x40, RZ, 0xfc, !PT ;  /* 0x00000040a9a90812 */ /* 0x000fe200078efcff */
[----:B------:R-:W-:Y:S06]  /*1b00*/  @!P0 BRA `(.L_x_40) ;  /* 0x0000000000148947 */ /* 0x000fec0003800000 */
[----:B------:R-:W2:Y:S02]  /*1b10*/  LDL.U8 R5, [R39+-0x1] ;  /* 0xffffff0027057983 */ /* 0x000ea40000100000 */
[----:B--2---:R-:W-:-:S13]  /*1b20*/  ISETP.NE.AND P0, PT, R5, RZ, PT ;  /* 0x000000ff0500720c */ /* 0x004fda0003f05270 */
[----:B------:R-:W-:Y:S05]  /*1b30*/  @P0 BRA `(.L_x_6) ;  /* 0x0000008c00000947 */ /* 0x000fea0003800000 */
[----:B------:R-:W-:-:S05]  /*1b40*/  IMAD.MOV.U32 R5, RZ, RZ, 0x1 ;  /* 0x00000001ff057424 */ /* 0x000fca00078e00ff */
[----:B------:R0:W-:Y:S02]  /*1b50*/  STL.U8 [R39+-0x1], R5 ;  /* 0xffffff0527007387 */ /* 0x0001e40000100000 */
.L_x_40:
[----:B------:R-:W2:Y:S02]  /*1b60*/  LDG.E R108, desc[UR36][R162.64+0x1c] ;  /* 0x00001c24a26c7981 */ /* 0x000ea4000c1e1900 */
[----:B--2---:R-:W-:-:S13]  /*1b70*/  ISETP.NE.AND P0, PT, R108, RZ, PT ;  /* 0x000000ff6c00720c */ /* 0x004fda0003f05270 */
[----:B------:R-:W-:Y:S05]  /*1b80*/  @!P0 BRA `(.L_x_41) ;  /* 0x0000000000188947 */ /* 0x000fea0003800000 */
[----:B0-----:R-:W-:-:S05]  /*1b90*/  IMAD.IADD R5, R1, 0x1, R108 ;  /* 0x0000000101057824 */ /* 0x001fca00078e026c */
[----:B------:R-:W2:Y:S02]  /*1ba0*/  LDL.U8 R7, [R5+-0x1] ;  /* 0xffffff0005077983 */ /* 0x000ea40000100000 */
[----:B--2---:R-:W-:-:S13]  /*1bb0*/  ISETP.NE.AND P0, PT, R7, RZ, PT ;  /* 0x000000ff0700720c */ /* 0x004fda0003f05270 */
[----:B------:R-:W-:Y:S05]  /*1bc0*/  @P0 BRA `(.L_x_6) ;  /* 0x0000008800dc0947 */ /* 0x000fea0003800000 */
[----:B------:R-:W-:-:S05]  /*1bd0*/  IMAD.MOV.U32 R7, RZ, RZ, 0x1 ;  /* 0x00000001ff077424 */ /* 0x000fca00078e00ff */
[----:B------:R1:W-:Y:S02]  /*1be0*/  STL.U8 [R5+-0x1], R7 ;  /* 0xffffff0705007387 */ /* 0x0003e40000100000 */
.L_x_41:
[----:B------:R-:W2:Y:S02]  /*1bf0*/  LDG.E R116, desc[UR36][R162.64+0x20] ;  /* 0x00002024a2747981 */ /* 0x000ea4000c1e1900 */
[----:B--2---:R-:W-:-:S13]  /*1c00*/  ISETP.NE.AND P0, PT, R116, RZ, PT ;  /* 0x000000ff7400720c */ /* 0x004fda0003f05270 */
[----:B------:R-:W-:Y:S05]  /*1c10*/  @!P0 BRA `(.L_x_42) ;  /* 0x0000000000188947 */ /* 0x000fea0003800000 */
[----:B01----:R-:W-:-:S05]  /*1c20*/  IMAD.IADD R5, R1, 0x1, R116 ;  /* 0x0000000101057824 */ /* 0x003fca00078e0274 */
[----:B------:R-:W2:Y:S02]  /*1c30*/  LDL.U8 R7, [R5+-0x1] ;  /* 0xffffff0005077983 */ /* 0x000ea40000100000 */
[----:B--2---:R-:W-:-:S13]  /*1c40*/  ISETP.NE.AND P0, PT, R7, RZ, PT ;  /* 0x000000ff0700720c */ /* 0x004fda0003f05270 */
[----:B------:R-:W-:Y:S05]  /*1c50*/  @P0 BRA `(.L_x_6) ;  /* 0x0000008800b80947 */ /* 0x000fea0003800000 */
[----:B------:R-:W-:-:S05]  /*1c60*/  IMAD.MOV.U32 R7, RZ, RZ, 0x1 ;  /* 0x00000001ff077424 */ /* 0x000fca00078e00ff */
[----:B------:R2:W-:Y:S02]  /*1c70*/  STL.U8 [R5+-0x1], R7 ;  /* 0xffffff0705007387 */ /* 0x0005e40000100000 */
.L_x_42:
[----:B------:R-:W3:Y:S01]  /*1c80*/  LDG.E R102, desc[UR36][R162.64+0x24] ;  /* 0x00002424a2667981 */ /* 0x000ee2000c1e1900 */
        /* <DEDUP_REMOVED lines=10> */
[----:B---3--:R-:W-:Y:S01]  /*1d30*/  ISETP.NE.AND P0, PT, R102, RZ, PT ;  /* 0x000000ff6600720c */ /* 0x008fe20003f05270 */
[----:B012---:R-:W-:-:S12]  /*1d40*/  IMAD.IADD R5, R1, 0x1, R102 ;  /* 0x0000000101057824 */ /* 0x007fd800078e0266 */
[----:B------:R-:W-:Y:S01]  /*1d50*/  @P0 LOP3.LUT R167, R167, 0x2, RZ, 0xfc, !PT ;  /* 0x00000002a7a70812 */ /* 0x000fe200078efcff */
[----:B----4-:R-:W-:Y:S06]  /*1d60*/  @!P0 BRA `(.L_x_43) ;  /* 0x0000000000148947 */ /* 0x010fec0003800000 */
[----:B------:R-:W2:Y:S02]  /*1d70*/  LDL.U8 R7, [R5+-0x1] ;  /* 0xffffff0005077983 */ /* 0x000ea40000100000 */
[----:B--2---:R-:W-:-:S13]  /*1d80*/  ISETP.NE.AND P0, PT, R7, RZ, PT ;  /* 0x000000ff0700720c */ /* 0x004fda0003f05270 */
[----:B------:R-:W-:Y:S05]  /*1d90*/  @P0 BRA `(.L_x_6) ;  /* 0x0000008800680947 */ /* 0x000fea0003800000 */
[----:B------:R-:W-:-:S05]  /*1da0*/  IMAD.MOV.U32 R7, RZ, RZ, 0x1 ;  /* 0x00000001ff077424 */ /* 0x000fca00078e00ff */
[----:B------:R0:W-:Y:S02]  /*1db0*/  STL.U8 [R5+-0x1], R7 ;  /* 0xffffff0705007387 */ /* 0x0001e40000100000 */
.L_x_43:
        /* <DEDUP_REMOVED lines=11> */
.L_x_44:
        /* <DEDUP_REMOVED lines=11> */
.L_x_45:
        /* <DEDUP_REMOVED lines=11> */
.L_x_46:
        /* <DEDUP_REMOVED lines=11> */
.L_x_47:
        /* <DEDUP_REMOVED lines=11> */
.L_x_48:
        /* <DEDUP_REMOVED lines=11> */
.L_x_49:
        /* <DEDUP_REMOVED lines=11> */
.L_x_50:
[----:B------:R-:W5:Y:S02]  /*2290*/  LDG.E R160, desc[UR36][R162.64+0x44] ;  /* 0x00004424a2a07981 */ /* 0x000f64000c1e1900 */
[----:B-----5:R-:W-:-:S13]  /*22a0*/  ISETP.NE.AND P0, PT, R160, RZ, PT ;  /* 0x000000ffa000720c */ /* 0x020fda0003f05270 */
[----:B------:R-:W-:Y:S05]  /*22b0*/  @!P0 BRA `(.L_x_51) ;  /* 0x0000000000188947 */ /* 0x000fea0003800000 */
[----:B01234-:R-:W-:-:S05]  /*22c0*/  IMAD.IADD R7, R1, 0x1, R160 ;  /* 0x0000000101077824 */ /* 0x01ffca00078e02a0 */
[----:B------:R-:W2:Y:S02]  /*22d0*/  LDL.U8 R8, [R7+-0x1] ;  /* 0xffffff0007087983 */ /* 0x000ea40000100000 */
[----:B--2---:R-:W-:-:S13]  /*22e0*/  ISETP.NE.AND P0, PT, R8, RZ, PT ;  /* 0x000000ff0800720c */ /* 0x004fda0003f05270 */
[----:B------:R-:W-:Y:S05]  /*22f0*/  @P0 BRA `(.L_x_6) ;  /* 0x0000008400100947 */ /* 0x000fea0003800000 */
[----:B------:R-:W-:-:S05]  /*2300*/  IMAD.MOV.U32 R8, RZ, RZ, 0x1 ;  /* 0x00000001ff087424 */ /* 0x000fca00078e00ff */
[----:B------:R0:W-:Y:S02]  /*2310*/  STL.U8 [R7+-0x1], R8 ;  /* 0xffffff0807007387 */ /* 0x0001e40000100000 */
.L_x_51:
[----:B------:R-:W5:Y:S01]  /*2320*/  LDG.E R142, desc[UR36][R162.64+0x48] ;  /* 0x00004824a28e7981 */ /* 0x000f62000c1e1900 */
        /* <DEDUP_REMOVED lines=10> */
[----:B-----5:R-:W-:Y:S01]  /*23d0*/  ISETP.NE.AND P0, PT, R142, RZ, PT ;  /* 0x000000ff8e00720c */ /* 0x020fe20003f05270 */
[----:B01234-:R-:W-:-:S12]  /*23e0*/  IMAD.IADD R7, R1, 0x1, R142 ;  /* 0x0000000101077824 */ /* 0x01ffd800078e028e */
[----:B------:R-:W-:Y:S01]  /*23f0*/  @P0 LOP3.LUT R167, R167, 0x4, RZ, 0xfc, !PT ;  /* 0x00000004a7a70812 */ /* 0x000fe200078efcff */
[----:B------:R-:W-:Y:S06]  /*2400*/  @!P0 BRA `(.L_x_52) ;  /* 0x0000000000148947 */ /* 0x000fec0003800000 */
[----:B------:R-:W2:Y:S02]  /*2410*/  LDL.U8 R8, [R7+-0x1] ;  /* 0xffffff0007087983 */ /* 0x000ea40000100000 */
[----:B--2---:R-:W-:-:S13]  /*2420*/  ISETP.NE.AND P0, PT, R8, RZ, PT ;  /* 0x000000ff0800720c */ /* 0x004fda0003f05270 */
[----:B------:R-:W-:Y:S05]  /*2430*/  @P0 BRA `(.L_x_6) ;  /* 0x0000008000c00947 */ /* 0x000fea0003800000 */
[----:B------:R-:W-:-:S05]  /*2440*/  IMAD.MOV.U32 R8, RZ, RZ, 0x1 ;  /* 0x00000001ff087424 */ /* 0x000fca00078e00ff */
[----:B------:R0:W-:Y:S02]  /*2450*/  STL.U8 [R7+-0x1], R8 ;  /* 0xffffff0807007387 */ /* 0x0001e40000100000 */
.L_x_52:
        /* <DEDUP_REMOVED lines=11> */
.L_x_53:
        /* <DEDUP_REMOVED lines=11> */
.L_x_54:
        /* <DEDUP_REMOVED lines=11> */
.L_x_55:
        /* <DEDUP_REMOVED lines=11> */
.L_x_56:
        /* <DEDUP_REMOVED lines=11> */
.L_x_57:
        /* <DEDUP_REMOVED lines=11> */
.L_x_58:
        /* <DEDUP_REMOVED lines=11> */
.L_x_59:
        /* <DEDUP_REMOVED lines=11> */
.L_x_60:
        /* <DEDUP_REMOVED lines=12> */
[----:B------:R-:W-:-:S12]  /*2aa0*/  IMAD.IADD R9, R1, 0x1, R66 ;  /* 0x0000000101097824 */ /* 0x000fd800078e0242 */
[----:B------:R-:W-:Y:S01]  /*2ab0*/  @P0 LOP3.LUT R167, R167, 0x8, RZ, 0xfc, !PT ;  /* 0x00000008a7a70812 */ /* 0x000fe200078efcff */
[----:B0-----:R-:W-:Y:S06]  /*2ac0*/  @!P0 BRA `(.L_x_61) ;  /* 0x0000000000148947 */ /* 0x001fec0003800000 */
[----:B-1234-:R-:W2:Y:S02]  /*2ad0*/  LDL.U8 R8, [R9+-0x1] ;  /* 0xffffff0009087983 */ /* 0x01eea40000100000 */
[----:B--2---:R-:W-:-:S13]  /*2ae0*/  ISETP.NE.AND P0, PT, R8, RZ, PT ;  /* 0x000000ff0800720c */ /* 0x004fda0003f05270 */
[----:B------:R-:W-:Y:S05]  /*2af0*/  @P0 BRA `(.L_x_6) ;  /* 0x0000007c00100947 */ /* 0x000fea0003800000 */
[----:B------:R-:W-:-:S05]  /*2b00*/  IMAD.MOV.U32 R8, RZ, RZ, 0x1 ;  /* 0x00000001ff087424 */ /* 0x000fca00078e00ff */
[----:B------:R0:W-:Y:S02]  /*2b10*/  STL.U8 [R9+-0x1], R8 ;  /* 0xffffff0809007387 */ /* 0x0001e40000100000 */
.L_x_61:
        /* <DEDUP_REMOVED lines=11> */
.L_x_62:
        /* <DEDUP_REMOVED lines=11> */
.L_x_63:
        /* <DEDUP_REMOVED lines=11> */
.L_x_64:
        /* <DEDUP_REMOVED lines=11> */
.L_x_65:
        /* <DEDUP_REMOVED lines=11> */
.L_x_66:
        /* <DEDUP_REMOVED lines=11> */
.L_x_67:
[----:B0-----:R-:W2:Y:S01]  /*2f40*/  LDG.E R10, desc[UR36][R162.64+0x88] ;  /* 0x00008824a20a7981 */ /* 0x001ea2000c1e1900 */
        /* <DEDUP_REMOVED lines=10> */
.L_x_68:
        /* <DEDUP_REMOVED lines=11> */
.L_x_69:
[----:B------:R-:W2:Y:S04]  /*30a0*/  LDG.E R118, desc[UR36][R162.64+0x90] ;  /* 0x00009024a2767981 */ /* 0x000ea8000c1e1900 */
        /* <DEDUP_REMOVED lines=10> */
[----:B01----:R-:W-:-:S12]  /*3150*/  IMAD.IADD R11, R1, 0x1, R118 ;  /* 0x00000001010b7824 */ /* 0x003fd800078e0276 */
[----:B---3--:R-:W-:Y:S05]  /*3160*/  @!P0 BRA `(.L_x_70) ;  /* 0x0000000000148947 */ /* 0x008fea0003800000 */
[----:B------:R-:W2:Y:S02]  /*3170*/  LDL.U8 R13, [R11+-0x1] ;  /* 0xffffff000b0d7983 */ /* 0x000ea40000100000 */
[----:B--2---:R-:W-:-:S13]  /*3180*/  ISETP.NE.AND P1, PT, R13, RZ, PT ;  /* 0x000000ff0d00720c */ /* 0x004fda0003f25270 */
[----:B------:R-:W-:Y:S05]  /*3190*/  @P1 BRA `(.L_x_6) ;  /* 0x0000007400681947 */ /* 0x000fea0003800000 */
[----:B------:R-:W-:-:S05]  /*31a0*/  IMAD.MOV.U32 R13, RZ, RZ, 0x1 ;  /* 0x00000001ff0d7424 */ /* 0x000fca00078e00ff */
[----:B------:R0:W-:Y:S02]  /*31b0*/  STL.U8 [R11+-0x1], R13 ;  /* 0xffffff0d0b007387 */ /* 0x0001e40000100000 */
.L_x_70:
        /* <DEDUP_REMOVED lines=11> */
.L_x_71:
        /* <DEDUP_REMOVED lines=11> */
.L_x_72:
        /* <DEDUP_REMOVED lines=11> */
.L_x_73:
        /* <DEDUP_REMOVED lines=11> */
.L_x_74:
        /* <DEDUP_REMOVED lines=11> */
.L_x_75:
        /* <DEDUP_REMOVED lines=11> */
.L_x_76:
        /* <DEDUP_REMOVED lines=11> */
.L_x_77:
        /* <DEDUP_REMOVED lines=11> */
.L_x_78:
[----:B------:R-:W5:Y:S04]  /*3740*/  LDG.E R148, desc[UR36][R162.64+0xb4] ;  /* 0x0000b424a2947981 */ /* 0x000f68000c1e1900 */
        /* <DEDUP_REMOVED lines=11> */
[----:B------:R-:W-:Y:S05]  /*3800*/  @!P1 BRA `(.L_x_79) ;  /* 0x0000000000149947 */ /* 0x000fea0003800000 */
[----:B------:R-:W2:Y:S02]  /*3810*/  LDL.U8 R14, [R13+-0x1] ;  /* 0xffffff000d0e7983 */ /* 0x000ea40000100000 */
[----:B--2---:R-:W-:-:S13]  /*3820*/  ISETP.NE.AND P2, PT, R14, RZ, PT ;  /* 0x000000ff0e00720c */ /* 0x004fda0003f45270 */
[----:B------:R-:W-:Y:S05]  /*3830*/  @P2 BRA `(.L_x_6) ;  /* 0x0000006c00c02947 */ /* 0x000fea0003800000 */
[----:B------:R-:W-:-:S05]  /*3840*/  IMAD.MOV.U32 R14, RZ, RZ, 0x1 ;  /* 0x00000001ff0e7424 */ /* 0x000fca00078e00ff */
[----:B------:R0:W-:Y:S02]  /*3850*/  STL.U8 [R13+-0x1], R14 ;  /* 0xffffff0e0d007387 */ /* 0x0001e40000100000 */
.L_x_79:
        /* <DEDUP_REMOVED lines=11> */
.L_x_80:
        /* <DEDUP_REMOVED lines=11> */
.L_x_81:
        /* <DEDUP_REMOVED lines=11> */
.L_x_82:
        /* <DEDUP_REMOVED lines=11> */
.L_x_83:
        /* <DEDUP_REMOVED lines=11> */
.L_x_84:
        /* <DEDUP_REMOVED lines=11> */
.L_x_85:
        /* <DEDUP_REMOVED lines=11> */
.L_x_86:
        /* <DEDUP_REMOVED lines=11> */
.L_x_87:
        /* <DEDUP_REMOVED lines=20> */
.L_x_88:
        /* <DEDUP_REMOVED lines=11> */
.L_x_89:
        /* <DEDUP_REMOVED lines=11> */
.L_x_90:
        /* <DEDUP_REMOVED lines=11> */
.L_x_91:
        /* <DEDUP_REMOVED lines=11> */
.L_x_92:
        /* <DEDUP_REMOVED lines=11> */
.L_x_93:
        /* <DEDUP_REMOVED lines=11> */
.L_x_94:
        /* <DEDUP_REMOVED lines=11> */
.L_x_95:
        /* <DEDUP_REMOVED lines=11> */
.L_x_96:
        /* <DEDUP_REMOVED lines=13> */
[----:B------:R-:W-:Y:S01]  /*4570*/  @P2 LOP3.LUT R167, R167, 0x80, RZ, 0xfc, !PT ;  /* 0x00000080a7a72812 */ /* 0x000fe200078efcff */
[----:B---3--:R-:W-:Y:S06]  /*4580*/  @!P2 BRA `(.L_x_97) ;  /* 0x000000000014a947 */ /* 0x008fec0003800000 */
[----:B------:R-:W2:Y:S02]  /*4590*/  LDL.U8 R19, [R17+-0x1] ;  /* 0xffffff0011137983 */ /* 0x000ea40000100000 */
[----:B--2---:R-:W-:-:S13]  /*45a0*/  ISETP.NE.AND P2, PT, R19, RZ, PT ;  /* 0x000000ff1300720c */ /* 0x004fda0003f45270 */
[----:B------:R-:W-:Y:S05]  /*45b0*/  @P2 BRA `(.L_x_6) ;  /* 0x0000006000602947 */ /* 0x000fea0003800000 */
[----:B------:R-:W-:-:S05]  /*45c0*/  IMAD.MOV.U32 R19, RZ, RZ, 0x1 ;  /* 0x00000001ff137424 */ /* 0x000fca00078e00ff */
[----:B------:R0:W-:Y:S02]  /*45d0*/  STL.U8 [R17+-0x1], R19 ;  /* 0xffffff1311007387 */ /* 0x0001e40000100000 */
.L_x_97:
        /* <DEDUP_REMOVED lines=11> */
.L_x_98:
        /* <DEDUP_REMOVED lines=11> */
.L_x_99:
        /* <DEDUP_REMOVED lines=11> */
.L_x_100:
        /* <DEDUP_REMOVED lines=11> */
.L_x_101:
        /* <DEDUP_REMOVED lines=11> */
.L_x_102:
        /* <DEDUP_REMOVED lines=11> */
.L_x_103:
        /* <DEDUP_REMOVED lines=11> */
.L_x_104:
        /* <DEDUP_REMOVED lines=11> */
.L_x_105:
        /* <DEDUP_REMOVED lines=20> */
.L_x_106:
        /* <DEDUP_REMOVED lines=11> */
.L_x_107:
        /* <DEDUP_REMOVED lines=11> */
.L_x_108:
        /* <DEDUP_REMOVED lines=11> */
.L_x_109:
        /* <DEDUP_REMOVED lines=11> */
.L_x_110:
[----:B------:R-:W5:Y:S02]  /*4f60*/  LDG.E R140, desc[UR36][R162.64+0x134] ;  /* 0x00013424a28c7981 */ /* 0x000f64000c1e1900 */
[----:B-----5:R-:W-:Y:S01]  /*4f70*/  ISETP.NE.AND P2, PT, R140, RZ, PT ;  /* 0x000000ff8c00720c */ /* 0x020fe20003f45270 */
[----:B------:R-:W-:-:S12]  /*4f80*/  IMAD.IADD R153, R1, 0x1, R140 ;  /* 0x0000000101997824 */ /* 0x000fd800078e028c */
[----:B------:R-:W-:Y:S05]  /*4f90*/  @!P2 BRA `(.L_x_111) ;  /* 0x000000000014a947 */ /* 0x000fea0003800000 */
[----:B01234-:R-:W2:Y:S02]  /*4fa0*/  LDL.U8 R96, [R153+-0x1] ;  /* 0xffffff0099607983 */ /* 0x01fea40000100000 */
[----:B--2---:R-:W-:-:S13]  /*4fb0*/  ISETP.NE.AND P3, PT, R96, RZ, PT ;  /* 0x000000ff6000720c */ /* 0x004fda0003f65270 */
[----:B------:R-:W-:Y:S05]  /*4fc0*/  @P3 BRA `(.L_x_6) ;  /* 0x0000005400dc3947 */ /* 0x000fea0003800000 */
[----:B------:R-:W-:-:S05]  /*4fd0*/  IMAD.MOV.U32 R96, RZ, RZ, 0x1 ;  /* 0x00000001ff607424 */ /* 0x000fca00078e00ff */
[----:B------:R0:W-:Y:S02]  /*4fe0*/  STL.U8 [R153+-0x1], R96 ;  /* 0xffffff6099007387 */ /* 0x0001e40000100000 */
.L_x_111:
[----:B01234-:R-:W2:Y:S02]  /*4ff0*/  LDG.E R96, desc[UR36][R162.64+0x138] ;  /* 0x00013824a2607981 */ /* 0x01fea4000c1e1900 */
[----:B--2---:R-:W-:Y:S01]  /*5000*/  ISETP.NE.AND P3, PT, R96, RZ, PT ;  /* 0x000000ff6000720c */ /* 0x004fe20003f65270 */
[----:B------:R-:W-:-:S12]  /*5010*/  IMAD.IADD R147, R1, 0x1, R96 ;  /* 0x0000000101937824 */ /* 0x000fd800078e0260 */
[----:B------:R-:W-:Y:S05]  /*5020*/  @!P3 BRA `(.L_x_112) ;  /* 0x000000000014b947 */ /* 0x000fea0003800000 */
[----:B------:R-:W2:Y:S02]  /*5030*/  LDL.U8 R98, [R147+-0x1] ;  /* 0xffffff0093627983 */ /* 0x000ea40000100000 */
[----:B--2---:R-:W-:-:S13]  /*5040*/  ISETP.NE.AND P4, PT, R98, RZ, PT ;  /* 0x000000ff6200720c */ /* 0x004fda0003f85270 */
[----:B------:R-:W-:Y:S05]  /*5050*/  @P4 BRA `(.L_x_6) ;  /* 0x0000005400b84947 */ /* 0x000fea0003800000 */
[----:B------:R-:W-:-:S05]  /*5060*/  IMAD.MOV.U32 R98, RZ, RZ, 0x1 ;  /* 0x00000001ff627424 */ /* 0x000fca00078e00ff */
[----:B------:R0:W-:Y:S02]  /*5070*/  STL.U8 [R147+-0x1], R98 ;  /* 0xffffff6293007387 */ /* 0x0001e40000100000 */
.L_x_112:
[----:B0-----:R-:W2:Y:S02]  /*5080*/  LDG.E R98, desc[UR36][R162.64+0x13c] ;  /* 0x00013c24a2627981 */ /* 0x001ea4000c1e1900 */
        /* <DEDUP_REMOVED lines=8> */
.L_x_113:
[----:B------:R-:W2:Y:S02]  /*5110*/  LDG.E R100, desc[UR36][R162.64+0x140] ;  /* 0x00014024a2647981 */ /* 0x000ea4000c1e1900 */
[----:B--2---:R-:W-:Y:S01]  /*5120*/  ISETP.NE.AND P5, PT, R100, RZ, PT ;  /* 0x000000ff6400720c */ /* 0x004fe20003fa5270 */
[----:B0-----:R-:W-:-:S12]  /*5130*/  IMAD.IADD R99, R1, 0x1, R100 ;  /* 0x0000000101637824 */ /* 0x001fd800078e0264 */
[----:B------:R-:W-:Y:S05]  /*5140*/  @!P5 BRA `(.L_x_114) ;  /* 0x000000000014d947 */ /* 0x000fea0003800000 */
[----:B------:R-:W2:Y:S02]  /*5150*/  LDL.U8 R171, [R99+-0x1] ;  /* 0xffffff0063ab7983 */ /* 0x000ea40000100000 */
[----:B--2---:R-:W-:-:S13]  /*5160*/  ISETP.NE.AND P6, PT, R171, RZ, PT ;  /* 0x000000ffab00720c */ /* 0x004fda0003fc5270 */
[----:B------:R-:W-:Y:S05]  /*5170*/  @P6 BRA `(.L_x_6) ;  /* 0x0000005400706947 */ /* 0x000fea0003800000 */
[----:B------:R-:W-:-:S05]  /*5180*/  IMAD.MOV.U32 R171, RZ, RZ, 0x1 ;  /* 0x00000001ffab7424 */ /* 0x000fca00078e00ff */
[----:B------:R0:W-:Y:S02]  /*5190*/  STL.U8 [R99+-0x1], R171 ;  /* 0xffffffab63007387 */ /* 0x0001e40000100000 */
.L_x_114:
[----:B------:R1:W-:Y:S01]  /*51a0*/  STL.U8 [R1], RZ ;  /* 0x000000ff01007387 */ /* 0x0003e20000100000 */
[----:B------:R-:W-:-:S03]  /*51b0*/  LOP3.LUT P6, RZ, R167, 0x1, RZ, 0xc0, !PT ;  /* 0x00000001a7ff7812 */ /* 0x000fc600078cc0ff */
        /* <DEDUP_REMOVED lines=8> */
[----:B------:R-:W-:Y:S05]  /*5240*/  @!P6 BRA `(.L_x_115) ;  /* 0x000000000014e947 */ /* 0x000fea0003800000 */
[----:B0-----:R-:W2:Y:S02]  /*5250*/  LDL.U8 R171, [R3+-0x1] ;  /* 0xffffff0003ab7983 */ /* 0x001ea40000100000 */
[----:B--2---:R-:W-:-:S13]  /*5260*/  ISETP.NE.AND P6, PT, R171, RZ, PT ;  /* 0x000000ffab00720c */ /* 0x004fda0003fc5270 */
[----:B------:R-:W-:Y:S05]  /*5270*/  @P6 BRA `(.L_x_6) ;  /* 0x0000005400306947 */ /* 0x000fea0003800000 */
[----:B------:R-:W-:-:S05]  /*5280*/  IMAD.MOV.U32 R171, RZ, RZ, 0x1 ;  /* 0x00000001ffab7424 */ /* 0x000fca00078e00ff */
[----:B------:R2:W-:Y:S02]  /*5290*/  STL.U8 [R3+-0x1], R171 ;  /* 0xffffffab03007387 */ /* 0x0005e40000100000 */
.L_x_115:
[----:B------:R-:W-:-:S13]  /*52a0*/  LOP3.LUT P6, RZ, R167, 0x2, RZ, 0xc0, !PT ;  /* 0x00000002a7ff7812 */ /* 0x000fda00078cc0ff */
[----:B------:R-:W-:Y:S05]  /*52b0*/  @!P6 BRA `(.L_x_116) ;  /* 0x000000000014e947 */ /* 0x000fea0003800000 */
[----:B--2---:R-:W2:Y:S02]  /*52c0*/  LDL.U8 R3, [R5+-0x1] ;  /* 0xffffff0005037983 */ /* 0x004ea40000100000 */
[----:B--2---:R-:W-:-:S13]  /*52d0*/  ISETP.NE.AND P6, PT, R3, RZ, PT ;  /* 0x000000ff0300720c */ /* 0x004fda0003fc5270 */
[----:B------:R-:W-:Y:S05]  /*52e0*/  @P6 BRA `(.L_x_6) ;  /* 0x0000005400146947 */ /* 0x000fea0003800000 */
[----:B------:R-:W-:-:S05]  /*52f0*/  IMAD.MOV.U32 R3, RZ, RZ, 0x1 ;  /* 0x00000001ff037424 */ /* 0x000fca00078e00ff */
[----:B------:R3:W-:Y:S02]  /*5300*/  STL.U8 [R5+-0x1], R3 ;  /* 0xffffff0305007387 */ /* 0x0007e40000100000 */
.L_x_116:
[----:B------:R-:W-:-:S13]  /*5310*/  LOP3.LUT P6, RZ, R167, 0x4, RZ, 0xc0, !PT ;  /* 0x00000004a7ff7812 */ /* 0x000fda00078cc0ff */
[----:B------:R-:W-:Y:S05]  /*5320*/  @!P6 BRA `(.L_x_117) ;  /* 0x000000000014e947 */ /* 0x000fea0003800000 */
[----:B--23--:R-:W2:Y:S02]  /*5330*/  LDL.U8 R3, [R7+-0x1] ;  /* 0xffffff0007037983 */ /* 0x00cea40000100000 */
[----:B--2---:R-:W-:-:S13]  /*5340*/  ISETP.NE.AND P6, PT, R3, RZ, PT ;  /* 0x000000ff0300720c */ /* 0x004fda0003fc5270 */
[----:B------:R-:W-:Y:S05]  /*5350*/  @P6 BRA `(.L_x_6) ;  /* 0x0000005000f86947 */ /* 0x000fea0003800000 */
[----:B------:R-:W-:-:S05]  /*5360*/  IMAD.MOV.U32 R3, RZ, RZ, 0x1 ;  /* 0x00000001ff037424 */ /* 0x000fca00078e00ff */
[----:B------:R4:W-:Y:S02]  /*5370*/  STL.U8 [R7+-0x1], R3 ;  /* 0xffffff0307007387 */ /* 0x0009e40000100000 */
.L_x_117:
[----:B------:R-:W-:-:S13]  /*5380*/  LOP3.LUT P6, RZ, R167, 0x8, RZ, 0xc0, !PT ;  /* 0x00000008a7ff7812 */ /* 0x000fda00078cc0ff */
[----:B------:R-:W-:Y:S05]  /*5390*/  @!P6 BRA `(.L_x_118) ;  /* 0x000000000014e947 */ /* 0x000fea0003800000 */
[----:B--234-:R-:W2:Y:S02]  /*53a0*/  LDL.U8 R3, [R9+-0x1] ;  /* 0xffffff0009037983 */ /* 0x01cea40000100000 */
[----:B--2---:R-:W-:-:S13]  /*53b0*/  ISETP.NE.AND P6, PT, R3, RZ, PT ;  /* 0x000000ff0300720c */ /* 0x004fda0003fc5270 */
[----:B------:R-:W-:Y:S05]  /*53c0*/  @P6 BRA `(.L_x_6) ;  /* 0x0000005000dc6947 */ /* 0x000fea0003800000 */
[----:B------:R-:W-:-:S05]  /*53d0*/  IMAD.MOV.U32 R3, RZ, RZ, 0x1 ;  /* 0x00000001ff037424 */ /* 0x000fca00078e00ff */
[----:B------:R2:W-:Y:S02]  /*53e0*/  STL.U8 [R9+-0x1], R3 ;  /* 0xffffff0309007387 */ /* 0x0005e40000100000 */
.L_x_118:
[----:B------:R-:W-:Y:S05]  /*53f0*/  @!P0 BRA `(.L_x_119) ;  /* 0x0000000000148947 */ /* 0x000fea0003800000 */
[----:B--234-:R-:W2:Y:S02]  /*5400*/  LDL.U8 R3, [R11+-0x1] ;  /* 0xffffff000b037983 */ /* 0x01cea40000100000 */
[----:B--2---:R-:W-:-:S13]  /*5410*/  ISETP.NE.AND P0, PT, R3, RZ, PT ;  /* 0x000000ff0300720c */ /* 0x004fda0003f05270 */
[----:B------:R-:W-:Y:S05]  /*5420*/  @P0 BRA `(.L_x_6) ;  /* 0x0000005000c40947 */ /* 0x000fea0003800000 */
[----:B------:R-:W-:-:S05]  /*5430*/  IMAD.MOV.U32 R3, RZ, RZ, 0x1 ;  /* 0x00000001ff037424 */ /* 0x000fca00078e00ff */
[----:B------:R2:W-:Y:S02]  /*5440*/  STL.U8 [R11+-0x1], R3 ;  /* 0xffffff030b007387 */ /* 0x0005e40000100000 */
.L_x_119:
[----:B------:R-:W-:Y:S05]  /*5450*/  @!P1 BRA `(.L_x_120) ;  /* 0x0000000000149947 */ /* 0x000fea0003800000 */
[----:B--234-:R-:W2:Y:S02]  /*5460*/  LDL.U8 R3, [R13+-0x1] ;  /* 0xffffff000d037983 */ /* 0x01cea40000100000 */
[----:B--2---:R-:W-:-:S13]  /*5470*/  ISETP.NE.AND P0, PT, R3, RZ, PT ;  /* 0x000000ff0300720c */ /* 0x004fda0003f05270 */
[----:B------:R-:W-:Y:S05]  /*5480*/  @P0 BRA `(.L_x_6) ;  /* 0x0000005000ac0947 */ /* 0x000fea0003800000 */
[----:B------:R-:W-:-:S05]  /*5490*/  IMAD.MOV.U32 R3, RZ, RZ, 0x1 ;  /* 0x00000001ff037424 */ /* 0x000fca00078e00ff */
[----:B------:R2:W-:Y:S02]  /*54a0*/  STL.U8 [R13+-0x1], R3 ;  /* 0xffffff030d007387 */ /* 0x0005e40000100000 */
.L_x_120:
[----:B------:R-:W-:-:S13]  /*54b0*/  LOP3.LUT P0, RZ, R167, 0x200, RZ, 0xc0, !PT ;  /* 0x00000200a7ff7812 */ /* 0x000fda000780c0ff */
[----:B------:R-:W-:Y:S05]  /*54c0*/  @!P0 BRA `(.L_x_121) ;  /* 0x0000000000148947 */ /* 0x000fea0003800000 */
[----:B--234-:R-:W2:Y:S02]  /*54d0*/  LDL.U8 R3, [R15+-0x1] ;  /* 0xffffff000f037983 */ /* 0x01cea40000100000 */
[----:B--2---:R-:W-:-:S13]  /*54e0*/  ISETP.NE.AND P0, PT, R3, RZ, PT ;  /* 0x000000ff0300720c */ /* 0x004fda0003f05270 */
[----:B------:R-:W-:Y:S05]  /*54f0*/  @P0 BRA `(.L_x_6) ;  /* 0x0000005000900947 */ /* 0x000fea0003800000 */
[----:B------:R-:W-:-:S05]  /*5500*/  IMAD.MOV.U32 R3, RZ, RZ, 0x1 ;  /* 0x00000001ff037424 */ /* 0x000fca00078e00ff */
[----:B------:R2:W-:Y:S02]  /*5510*/  STL.U8 [R15+-0x1], R3 ;  /* 0xffffff030f007387 */ /* 0x0005e40000100000 */
.L_x_121:
[----:B------:R-:W-:-:S13]  /*5520*/  LOP3.LUT P0, RZ, R167, 0x80, RZ, 0xc0, !PT ;  /* 0x00000080a7ff7812 */ /* 0x000fda000780c0ff */
[----:B------:R-:W-:Y:S05]  /*5530*/  @!P0 BRA `(.L_x_122) ;  /* 0x0000000000148947 */ /* 0x000fea0003800000 */
[----:B--234-:R-:W2:Y:S02]  /*5540*/  LDL.U8 R3, [R17+-0x1] ;  /* 0xffffff0011037983 */ /* 0x01cea40000100000 */
[----:B--2---:R-:W-:-:S13]  /*5550*/  ISETP.NE.AND P0, PT, R3, RZ, PT ;  /* 0x000000ff0300720c */ /* 0x004fda0003f05270 */
[----:B------:R-:W-:Y:S05]  /*5560*/  @P0 BRA `(.L_x_6) ;  /* 0x0000005000740947 */ /* 0x000fea0003800000 */
[----:B------:R-:W-:-:S05]  /*5570*/  IMAD.MOV.U32 R3, RZ, RZ, 0x1 ;  /* 0x00000001ff037424 */ /* 0x000fca00078e00ff */
[----:B------:R2:W-:Y:S02]  /*5580*/  STL.U8 [R17+-0x1], R3 ;  /* 0xffffff0311007387 */ /* 0x0005e40000100000 */
.L_x_122:
[----:B------:R-:W-:-:S13]  /*5590*/  LOP3.LUT P0, RZ, R167, 0x40, RZ, 0xc0, !PT ;  /* 0x00000040a7ff7812 */ /* 0x000fda000780c0ff */
[----:B------:R-:W-:Y:S05]  /*55a0*/  @!P0 BRA `(.L_x_123) ;  /* 0x0000000000148947 */ /* 0x000fea0003800000 */
[----:B--234-:R-:W2:Y:S02]  /*55b0*/  LDL.U8 R3, [R19+-0x1] ;  /* 0xffffff0013037983 */ /* 0x01cea40000100000 */
[----:B--2---:R-:W-:-:S13]  /*55c0*/  ISETP.NE.AND P0, PT, R3, RZ, PT ;  /* 0x000000ff0300720c */ /* 0x004fda0003f05270 */
[----:B------:R-:W-:Y:S05]  /*55d0*/  @P0 BRA `(.L_x_6) ;  /* 0x0000005000580947 */ /* 0x000fea0003800000 */
[----:B------:R-:W-:-:S05]  /*55e0*/  IMAD.MOV.U32 R3, RZ, RZ, 0x1 ;  /* 0x00000001ff037424 */ /* 0x000fca00078e00ff */
[----:B------:R2:W-:Y:S02]  /*55f0*/  STL.U8 [R19+-0x1], R3 ;  /* 0xffffff0313007387 */ /* 0x0005e40000100000 */
.L_x_123:
        /* <DEDUP_REMOVED lines=11> */
[----:B--234-:R-:W2:Y:S02]  /*56b0*/  LDL.U8 R3, [R29+-0x1] ;  /* 0xffffff001d037983 */ /* 0x01cea40000100000 */
[----:B--2---:R-:W-:-:S13]  /*56c0*/  ISETP.NE.AND P0, PT, R3, RZ, PT ;  /* 0x000000ff0300720c */ /* 0x004fda0003f05270 */
[----:B------:R-:W-:Y:S05]  /*56d0*/  @P0 BRA `(.L_x_6) ;  /* 0x0000005000180947 */ /* 0x000fea0003800000 */
[----:B------:R-:W-:-:S05]  /*56e0*/  IMAD.MOV.U32 R3, RZ, RZ, 0x1 ;  /* 0x00000001ff037424 */ /* 0x000fca00078e00ff */
[----:B------:R2:W-:Y:S02]  /*56f0*/  STL.U8 [R29+-0x1], R3 ;  /* 0xffffff031d007387 */ /* 0x0005e40000100000 */
.L_x_124:
[----:B------:R-:W-:-:S13]  /*5700*/  LOP3.LUT P0, RZ, R167, 0x100000, RZ, 0xc0, !PT ;  /* 0x00100000a7ff7812 */ /* 0x000fda000780c0ff */
[----:B------:R-:W-:Y:S05]  /*5710*/  @!P0 BRA `(.L_x_125) ;  /* 0x0000000000148947 */ /* 0x000fea0003800000 */
[----:B--234-:R-:W2:Y:S02]  /*5720*/  LDL.U8 R3, [R41+-0x1] ;  /* 0xffffff0029037983 */ /* 0x01cea40000100000 */
[----:B--2---:R-:W-:-:S13]  /*5730*/  ISETP.NE.AND P0, PT, R3, RZ, PT ;  /* 0x000000ff0300720c */ /* 0x004fda0003f05270 */
[----:B------:R-:W-:Y:S05]  /*5740*/  @P0 BRA `(.L_x_6) ;  /* 0x0000004c00fc0947 */ /* 0x000fea0003800000 */
[----:B------:R-:W-:-:S05]  /*5750*/  IMAD.MOV.U32 R3, RZ, RZ, 0x1 ;  /* 0x00000001ff037424 */ /* 0x000fca00078e00ff */
[----:B------:R2:W-:Y:S02]  /*5760*/  STL.U8 [R41+-0x1], R3 ;  /* 0xffffff0329007387 */ /* 0x0005e40000100000 */
.L_x_125:
[----:B------:R-:W-:-:S13]  /*5770*/  LOP3.LUT P0, RZ, R167, 0x80000000, RZ, 0xc0, !PT ;  /* 0x80000000a7ff7812 */ /* 0x000fda000780c0ff */
[----:B------:R-:W-:Y:S05]  /*5780*/  @!P0 BRA `(.L_x_126) ;  /* 0x0000000000148947 */ /* 0x000fea0003800000 */
[----:B--234-:R-:W2:Y:S02]  /*5790*/  LDL.U8 R3, [R103+-0x1] ;  /* 0xffffff0067037983 */ /* 0x01cea40000100000 */
[----:B--2---:R-:W-:-:S13]  /*57a0*/  ISETP.NE.AND P0, PT, R3, RZ, PT ;  /* 0x000000ff0300720c */ /* 0x004fda0003f05270 */
[----:B------:R-:W-:Y:S05]  /*57b0*/  @P0 BRA `(.L_x_6) ;  /* 0x0000004c00e00947 */ /* 0x000fea0003800000 */
[----:B------:R-:W-:-:S05]  /*57c0*/  IMAD.MOV.U32 R3, RZ, RZ, 0x1 ;  /* 0x00000001ff037424 */ /* 0x000fca00078e00ff */
[----:B------:R2:W-:Y:S02]  /*57d0*/  STL.U8 [R103+-0x1], R3 ;  /* 0xffffff0367007387 */ /* 0x0005e40000100000 */
.L_x_126:
[----:B------:R-:W-:-:S13]  /*57e0*/  LOP3.LUT P0, RZ, R167, 0x40000000, RZ, 0xc0, !PT ;  /* 0x40000000a7ff7812 */ /* 0x000fda000780c0ff */
[----:B------:R-:W-:Y:S05]  /*57f0*/  @!P0 BRA `(.L_x_127) ;  /* 0x0000000000148947 */ /* 0x000fea0003800000 */
[----:B--234-:R-:W2:Y:S02]  /*5800*/  LDL.U8 R3, [R111+-0x1] ;  /* 0xffffff006f037983 */ /* 0x01cea40000100000 */
[----:B--2---:R-:W-:-:S13]  /*5810*/  ISETP.NE.AND P0, PT, R3, RZ, PT ;  /* 0x000000ff0300720c */ /* 0x004fda0003f05270 */
[----:B------:R-:W-:Y:S05]  /*5820*/  @P0 BRA `(.L_x_6) ;  /* 0x0000004c00c40947 */ /* 0x000fea0003800000 */
[----:B------:R-:W-:-:S05]  /*5830*/  IMAD.MOV.U32 R3, RZ, RZ, 0x1 ;  /* 0x00000001ff037424 */ /* 0x000fca00078e00ff */
[----:B------:R2:W-:Y:S02]  /*5840*/  STL.U8 [R111+-0x1], R3 ;  /* 0xffffff036f007387 */ /* 0x0005e40000100000 */
.L_x_127:
[----:B------:R-:W-:-:S13]  /*5850*/  LOP3.LUT P0, RZ, R167, 0x200000, RZ, 0xc0, !PT ;  /* 0x00200000a7ff7812 */ /* 0x000fda000780c0ff */
[----:B------:R-:W-:Y:S05]  /*5860*/  @!P0 BRA `(.L_x_128) ;  /* 0x0000000000148947 */ /* 0x000fea0003800000 */
[----:B--234-:R-:W2:Y:S02]  /*5870*/  LDL.U8 R3, [R123+-0x1] ;  /* 0xffffff007b037983 */ /* 0x01cea40000100000 */
[----:B--2---:R-:W-:-:S13]  /*5880*/  ISETP.NE.AND P0, PT, R3, RZ, PT ;  /* 0x000000ff0300720c */ /* 0x004fda0003f05270 */
[----:B------:R-:W-:Y:S05]  /*5890*/  @P0 BRA `(.L_x_6) ;  /* 0x0000004c00a80947 */ /* 0x000fea0003800000 */
[----:B------:R-:W-:-:S05]  /*58a0*/  IMAD.MOV.U32 R3, RZ, RZ, 0x1 ;  /* 0x00000001ff037424 */ /* 0x000fca00078e00ff */
[----:B------:R2:W-:Y:S02]  /*58b0*/  STL.U8 [R123+-0x1], R3 ;  /* 0xffffff037b007387 */ /* 0x0005e40000100000 */
.L_x_128:
[----:B------:R-:W-:-:S13]  /*58c0*/  LOP3.LUT P0, RZ, R167, 0x40000, RZ, 0xc0, !PT ;  /* 0x00040000a7ff7812 */ /* 0x000fda000780c0ff */
[----:B------:R-:W-:Y:S05]  /*58d0*/  @!P0 BRA `(.L_x_129) ;  /* 0x0000000000148947 */ /* 0x000fea0003800000 */
[----:B--234-:R-:W2:Y:S02]  /*58e0*/  LDL.U8 R3, [R135+-0x1] ;  /* 0xffffff0087037983 */ /* 0x01cea40000100000 */
[----:B--2---:R-:W-:-:S13]  /*58f0*/  ISETP.NE.AND P0, PT, R3, RZ, PT ;  /* 0x000000ff0300720c */ /* 0x004fda0003f05270 */
[----:B------:R-:W-:Y:S05]  /*5900*/  @P0 BRA `(.L_x_6) ;  /* 0x0000004c008c0947 */ /* 0x000fea0003800000 */
[----:B------:R-:W-:-:S05]  /*5910*/  IMAD.MOV.U32 R3, RZ, RZ, 0x1 ;  /* 0x00000001ff037424 */ /* 0x000fca00078e00ff */
[----:B------:R2:W-:Y:S02]  /*5920*/  STL.U8 [R135+-0x1], R3 ;  /* 0xffffff0387007387 */ /* 0x0005e40000100000 */
.L_x_129:
[----:B------:R-:W-:-:S13]  /*5930*/  LOP3.LUT P0, RZ, R167, 0x2000, RZ, 0xc0, !PT ;  /* 0x00002000a7ff7812 */ /* 0x000fda000780c0ff */
[----:B------:R-:W-:Y:S05]  /*5940*/  @!P0 BRA `(.L_x_130) ;  /* 0x0000000000148947 */ /* 0x000fea0003800000 */
[----:B--234-:R-:W2:Y:S02]  /*5950*/  LDL.U8 R3, [R149+-0x1] ;  /* 0xffffff0095037983 */ /* 0x01cea40000100000 */
[----:B--2---:R-:W-:-:S13]  /*5960*/  ISETP.NE.AND P0, PT, R3, RZ, PT ;  /* 0x000000ff0300720c */ /* 0x004fda0003f05270 */
[----:B------:R-:W-:Y:S05]  /*5970*/  @P0 BRA `(.L_x_6) ;  /* 0x0000004c00700947 */ /* 0x000fea0003800000 */
[----:B------:R-:W-:-:S05]  /*5980*/  IMAD.MOV.U32 R3, RZ, RZ, 0x1 ;  /* 0x00000001ff037424 */ /* 0x000fca00078e00ff */
[----:B------:R2:W-:Y:S02]  /*5990*/  STL.U8 [R149+-0x1], R3 ;  /* 0xffffff0395007387 */ /* 0x0005e40000100000 */
.L_x_130:
[----:B------:R-:W-:-:S13]  /*59a0*/  LOP3.LUT P0, RZ, R167, 0x800, RZ, 0xc0, !PT ;  /* 0x00000800a7ff7812 */ /* 0x000fda000780c0ff */
[----:B------:R-:W-:Y:S05]  /*59b0*/  @!P0 BRA `(.L_x_131) ;  /* 0x0000000000148947 */ /* 0x000fea0003800000 */
[----:B--234-:R-:W2:Y:S02]  /*59c0*/  LDL.U8 R3, [R161+-0x1] ;  /* 0xffffff00a1037983 */ /* 0x01cea40000100000 */
[----:B--2---:R-:W-:-:S13]  /*59d0*/  ISETP.NE.AND P0, PT, R3, RZ, PT ;  /* 0x000000ff0300720c */ /* 0x004fda0003f05270 */
[----:B------:R-:W-:Y:S05]  /*59e0*/  @P0 BRA `(.L_x_6) ;  /* 0x0000004c00540947 */ /* 0x000fea0003800000 */
[----:B------:R-:W-:-:S05]  /*59f0*/  IMAD.MOV.U32 R3, RZ, RZ, 0x1 ;  /* 0x00000001ff037424 */ /* 0x000fca00078e00ff */
[----:B------:R2:W-:Y:S02]  /*5a00*/  STL.U8 [R161+-0x1], R3 ;  /* 0xffffff03a1007387 */ /* 0x0005e40000100000 */
.L_x_131:
[----:B------:R-:W-:-:S13]  /*5a10*/  LOP3.LUT P0, RZ, R167, 0x100, RZ, 0xc0, !PT ;  /* 0x00000100a7ff7812 */ /* 0x000fda000780c0ff */
[----:B------:R-:W-:Y:S05]  /*5a20*/  @!P0 BRA `(.L_x_132) ;  /* 0x0000000000148947 */ /* 0x000fea0003800000 */
[----:B--234-:R-:W2:Y:S02]  /*5a30*/  LDL.U8 R3, [R170+-0x1] ;  /* 0xffffff00aa037983 */ /* 0x01cea40000100000 */
[----:B--2---:R-:W-:-:S13]  /*5a40*/  ISETP.NE.AND P0, PT, R3, RZ, PT ;  /* 0x000000ff0300720c */ /* 0x004fda0003f05270 */
[----:B------:R-:W-:Y:S05]  /*5a50*/  @P0 BRA `(.L_x_6) ;  /* 0x0000004c00380947 */ /* 0x000fea0003800000 */
[----:B------:R-:W-:-:S05]  /*5a60*/  IMAD.MOV.U32 R3, RZ, RZ, 0x1 ;  /* 0x00000001ff037424 */ /* 0x000fca00078e00ff */
[----:B------:R2:W-:Y:S02]  /*5a70*/  STL.U8 [R170+-0x1], R3 ;  /* 0xffffff03aa007387 */ /* 0x0005e40000100000 */
.L_x_132:
        /* <DEDUP_REMOVED lines=16> */
.L_x_133:
[----:B------:R-:W-:-:S13]  /*5b80*/  LOP3.LUT P0, RZ, R168, 0x800, RZ, 0xc0, !PT ;  /* 0x00000800a8ff7812 */ /* 0x000fda000780c0ff */
[----:B------:R-:W-:Y:S05]  /*5b90*/  @!P0 BRA `(.L_x_134) ;  /* 0x0000000000148947 */ /* 0x000fea0003800000 */
[----:B--234-:R-:W2:Y:S02]  /*5ba0*/  LDL.U8 R3, [R43+-0x1] ;  /* 0xffffff002b037983 */ /* 0x01cea40000100000 */
[----:B--2---:R-:W-:-:S13]  /*5bb0*/  ISETP.NE.AND P0, PT, R3, RZ, PT ;  /* 0x000000ff0300720c */ /* 0x004fda0003f05270 */
[----:B------:R-:W-:Y:S05]  /*5bc0*/  @P0 BRA `(.L_x_6) ;  /* 0x0000004800dc0947 */ /* 0x000fea0003800000 */
[----:B------:R-:W-:-:S05]  /*5bd0*/  IMAD.MOV.U32 R3, RZ, RZ, 0x1 ;  /* 0x00000001ff037424 */ /* 0x000fca00078e00ff */
[----:B------:R2:W-:Y:S02]  /*5be0*/  STL.U8 [R43+-0x1], R3 ;  /* 0xffffff032b007387 */ /* 0x0005e40000100000 */
.L_x_134:
[----:B------:R-:W-:-:S13]  /*5bf0*/  LOP3.LUT P0, RZ, R168, 0x400, RZ, 0xc0, !PT ;  /* 0x00000400a8ff7812 */ /* 0x000fda000780c0ff */
[----:B------:R-:W-:Y:S05]  /*5c00*/  @!P0 BRA `(.L_x_135) ;  /* 0x0000000000148947 */ /* 0x000fea0003800000 */
[----:B--234-:R-:W2:Y:S02]  /*5c10*/  LDL.U8 R3, [R101+-0x1] ;  /* 0xffffff0065037983 */ /* 0x01cea40000100000 */
[----:B--2---:R-:W-:-:S13]  /*5c20*/  ISETP.NE.AND P0, PT, R3, RZ, PT ;  /* 0x000000ff0300720c */ /* 0x004fda0003f05270 */
[----:B------:R-:W-:Y:S05]  /*5c30*/  @P0 BRA `(.L_x_6) ;  /* 0x0000004800c00947 */ /* 0x000fea0003800000 */
[----:B------:R-:W-:-:S05]  /*5c40*/  IMAD.MOV.U32 R3, RZ, RZ, 0x1 ;  /* 0x00000001ff037424 */ /* 0x000fca00078e00ff */
[----:B------:R2:W-:Y:S02]  /*5c50*/  STL.U8 [R101+-0x1], R3 ;  /* 0xffffff0365007387 */ /* 0x0005e40000100000 */
.L_x_135:
[----:B------:R-:W-:-:S13]  /*5c60*/  LOP3.LUT P0, RZ, R168, 0x8, RZ, 0xc0, !PT ;  /* 0x00000008a8ff7812 */ /* 0x000fda000780c0ff */
[----:B------:R-:W-:Y:S05]  /*5c70*/  @!P0 BRA `(.L_x_136) ;  /* 0x0000000000148947 */ /* 0x000fea0003800000 */
[----:B--234-:R-:W2:Y:S02]  /*5c80*/  LDL.U8 R3, [R107+-0x1] ;  /* 0xffffff006b037983 */ /* 0x01cea40000100000 */
[----:B--2---:R-:W-:-:S13]  /*5c90*/  ISETP.NE.AND P0, PT, R3, RZ, PT ;  /* 0x000000ff0300720c */ /* 0x004fda0003f05270 */
[----:B------:R-:W-:Y:S05]  /*5ca0*/  @P0 BRA `(.L_x_6) ;  /* 0x0000004800a40947 */ /* 0x000fea0003800000 */
[----:B------:R-:W-:-:S05]  /*5cb0*/  IMAD.MOV.U32 R3, RZ, RZ, 0x1 ;  /* 0x00000001ff037424 */ /* 0x000fca00078e00ff */
[----:B------:R2:W-:Y:S02]  /*5cc0*/  STL.U8 [R107+-0x1], R3 ;  /* 0xffffff036b007387 */ /* 0x0005e40000100000 */
.L_x_136:
[----:B------:R-:W-:-:S13]  /*5cd0*/  LOP3.LUT P0, RZ, R167, 0x20000000, RZ, 0xc0, !PT ;  /* 0x20000000a7ff7812 */ /* 0x000fda000780c0ff */
[----:B------:R-:W-:Y:S05]  /*5ce0*/  @!P0 BRA `(.L_x_137) ;  /* 0x0000000000148947 */ /* 0x000fea0003800000 */
[----:B--234-:R-:W2:Y:S02]  /*5cf0*/  LDL.U8 R3, [R117+-0x1] ;  /* 0xffffff0075037983 */ /* 0x01cea40000100000 */
[----:B--2---:R-:W-:-:S13]  /*5d00*/  ISETP.NE.AND P0, PT, R3, RZ, PT ;  /* 0x000000ff0300720c */ /* 0x004fda0003f05270 */
[----:B------:R-:W-:Y:S05]  /*5d10*/  @P0 BRA `(.L_x_6) ;  /* 0x0000004800880947 */ /* 0x000fea0003800000 */
[----:B------:R-:W-:-:S05]  /*5d20*/  IMAD.MOV.U32 R3, RZ, RZ, 0x1 ;  /* 0x00000001ff037424 */ /* 0x000fca00078e00ff */
[----:B------:R2:W-:Y:S02]  /*5d30*/  STL.U8 [R117+-0x1], R3 ;  /* 0xffffff0375007387 */ /* 0x0005e40000100000 */
.L_x_137:
[----:B------:R-:W-:-:S13]  /*5d40*/  LOP3.LUT P0, RZ, R167, 0x1000000, RZ, 0xc0, !PT ;  /* 0x01000000a7ff7812 */ /* 0x000fda000780c0ff */
[----:B------:R-:W-:Y:S05]  /*5d50*/  @!P0 BRA `(.L_x_138) ;  /* 0x0000000000148947 */ /* 0x000fea0003800000 */
[----:B--234-:R-:W2:Y:S02]  /*5d60*/  LDL.U8 R3, [R129+-0x1] ;  /* 0xffffff0081037983 */ /* 0x01cea40000100000 */
[----:B--2---:R-:W-:-:S13]  /*5d70*/  ISETP.NE.AND P0, PT, R3, RZ, PT ;  /* 0x000000ff0300720c */ /* 0x004fda0003f05270 */
[----:B------:R-:W-:Y:S05]  /*5d80*/  @P0 BRA `(.L_x_6) ;  /* 0x00000048006c0947 */ /* 0x000fea0003800000 */
[----:B------:R-:W-:-:S05]  /*5d90*/  IMAD.MOV.U32 R3, RZ, RZ, 0x1 ;  /* 0x00000001ff037424 */ /* 0x000fca00078e00ff */
[----:B------:R2:W-:Y:S02]  /*5da0*/  STL.U8 [R129+-0x1], R3 ;  /* 0xffffff0381007387 */ /* 0x0005e40000100000 */
.L_x_138:
[----:B------:R-:W-:-:S13]  /*5db0*/  LOP3.LUT P0, RZ, R167, 0x20000, RZ, 0xc0, !PT ;  /* 0x00020000a7ff7812 */ /* 0x000fda000780c0ff */
[----:B------:R-:W-:Y:S05]  /*5dc0*/  @!P0 BRA `(.L_x_139) ;  /* 0x0000000000148947 */ /* 0x000fea0003800000 */
[----:B--234-:R-:W2:Y:S02]  /*5dd0*/  LDL.U8 R3, [R143+-0x1] ;  /* 0xffffff008f037983 */ /* 0x01cea40000100000 */
[----:B--2---:R-:W-:-:S13]  /*5de0*/  ISETP.NE.AND P0, PT, R3, RZ, PT ;  /* 0x000000ff0300720c */ /* 0x004fda0003f05270 */
[----:B------:R-:W-:Y:S05]  /*5df0*/  @P0 BRA `(.L_x_6) ;  /* 0x0000004800500947 */ /* 0x000fea0003800000 */
[----:B------:R-:W-:-:S05]  /*5e00*/  IMAD.MOV.U32 R3, RZ, RZ, 0x1 ;  /* 0x00000001ff037424 */ /* 0x000fca00078e00ff */
[----:B------:R2:W-:Y:S02]  /*5e10*/  STL.U8 [R143+-0x1], R3 ;  /* 0xffffff038f007387 */ /* 0x0005e40000100000 */
.L_x_139:
[----:B------:R-:W-:-:S13]  /*5e20*/  LOP3.LUT P0, RZ, R167, 0x1000, RZ, 0xc0, !PT ;  /* 0x00001000a7ff7812 */ /* 0x000fda000780c0ff */
[----:B------:R-:W-:Y:S05]  /*5e30*/  @!P0 BRA `(.L_x_140) ;  /* 0x0000000000148947 */ /* 0x000fea0003800000 */
[----:B--234-:R-:W2:Y:S02]  /*5e40*/  LDL.U8 R3, [R155+-0x1] ;  /* 0xffffff009b037983 */ /* 0x01cea40000100000 */
[----:B--2---:R-:W-:-:S13]  /*5e50*/  ISETP.NE.AND P0, PT, R3, RZ, PT ;  /* 0x000000ff0300720c */ /* 0x004fda0003f05270 */
[----:B------:R-:W-:Y:S05]  /*5e60*/  @P0 BRA `(.L_x_6) ;  /* 0x0000004800340947 */ /* 0x000fea0003800000 */
[----:B------:R-:W-:-:S05]  /*5e70*/  IMAD.MOV.U32 R3, RZ, RZ, 0x1 ;  /* 0x00000001ff037424 */ /* 0x000fca00078e00ff */
[----:B------:R2:W-:Y:S02]  /*5e80*/  STL.U8 [R155+-0x1], R3 ;  /* 0xffffff039b007387 */ /* 0x0005e40000100000 */
.L_x_140:
[----:B------:R-:W-:-:S13]  /*5e90*/  LOP3.LUT P0, RZ, R167, 0x400, RZ, 0xc0, !PT ;  /* 0x00000400a7ff7812 */ /* 0x000fda000780c0ff */
[----:B------:R-:W-:Y:S05]  /*5ea0*/  @!P0 BRA `(.L_x_141) ;  /* 0x0000000000148947 */ /* 0x000fea0003800000 */
[----:B--234-:R-:W2:Y:S02]  /*5eb0*/  LDL.U8 R3, [R165+-0x1] ;  /* 0xffffff00a5037983 */ /* 0x01cea40000100000 */
[----:B--2---:R-:W-:-:S13]  /*5ec0*/  ISETP.NE.AND P0, PT, R3, RZ, PT ;  /* 0x000000ff0300720c */ /* 0x004fda0003f05270 */
[----:B------:R-:W-:Y:S05]  /*5ed0*/  @P0 BRA `(.L_x_6) ;  /* 0x0000004800180947 */ /* 0x000fea0003800000 */
[----:B------:R-:W-:-:S05]  /*5ee0*/  IMAD.MOV.U32 R3, RZ, RZ, 0x1 ;  /* 0x00000001ff037424 */ /* 0x000fca00078e00ff */
[----:B------:R2:W-:Y:S02]  /*5ef0*/  STL.U8 [R165+-0x1], R3 ;  /* 0xffffff03a5007387 */ /* 0x0005e40000100000 */
.L_x_141:
        /* <DEDUP_REMOVED lines=16> */
.L_x_142:
[----:B------:R-:W-:-:S13]  /*6000*/  LOP3.LUT P0, RZ, R168, 0x200000, RZ, 0xc0, !PT ;  /* 0x00200000a8ff7812 */ /* 0x000fda000780c0ff */
[----:B------:R-:W-:Y:S05]  /*6010*/  @!P0 BRA `(.L_x_143) ;  /* 0x0000000000148947 */ /* 0x000fea0003800000 */
[----:B--234-:R-:W2:Y:S02]  /*6020*/  LDL.U8 R3, [R45+-0x1] ;  /* 0xffffff002d037983 */ /* 0x01cea40000100000 */
[----:B--2---:R-:W-:-:S13]  /*6030*/  ISETP.NE.AND P0, PT, R3, RZ, PT ;  /* 0x000000ff0300720c */ /* 0x004fda0003f05270 */
[----:B------:R-:W-:Y:S05]  /*6040*/  @P0 BRA `(.L_x_6) ;  /* 0x0000004400bc0947 */ /* 0x000fea0003800000 */
[----:B------:R-:W-:-:S05]  /*6050*/  IMAD.MOV.U32 R3, RZ, RZ, 0x1 ;  /* 0x00000001ff037424 */ /* 0x000fca00078e00ff */
[----:B------:R2:W-:Y:S02]  /*6060*/  STL.U8 [R45+-0x1], R3 ;  /* 0xffffff032d007387 */ /* 0x0005e40000100000 */
.L_x_143:
[----:B------:R-:W-:-:S13]  /*6070*/  LOP3.LUT P0, RZ, R168, 0x10000, RZ, 0xc0, !PT ;  /* 0x00010000a8ff7812 */ /* 0x000fda000780c0ff */
[----:B------:R-:W-:Y:S05]  /*6080*/  @!P0 BRA `(.L_x_144) ;  /* 0x0000000000148947 */ /* 0x000fea0003800000 */
[----:B--234-:R-:W2:Y:S02]  /*6090*/  LDL.U8 R3, [R55+-0x1] ;  /* 0xffffff0037037983 */ /* 0x01cea40000100000 */
[----:B--2---:R-:W-:-:S13]  /*60a0*/  ISETP.NE.AND P0, PT, R3, RZ, PT ;  /* 0x000000ff0300720c */ /* 0x004fda0003f05270 */
[----:B------:R-:W-:Y:S05]  /*60b0*/  @P0 BRA `(.L_x_6) ;  /* 0x0000004400a00947 */ /* 0x000fea0003800000 */
[----:B------:R-:W-:-:S05]  /*60c0*/  IMAD.MOV.U32 R3, RZ, RZ, 0x1 ;  /* 0x00000001ff037424 */ /* 0x000fca00078e00ff */
[----:B------:R2:W-:Y:S02]  /*60d0*/  STL.U8 [R55+-0x1], R3 ;  /* 0xffffff0337007387 */ /* 0x0005e40000100000 */
.L_x_144:
[----:B------:R-:W-:-:S13]  /*60e0*/  LOP3.LUT P0, RZ, R168, 0x200, RZ, 0xc0, !PT ;  /* 0x00000200a8ff7812 */ /* 0x000fda000780c0ff */
[----:B------:R-:W-:Y:S05]  /*60f0*/  @!P0 BRA `(.L_x_145) ;  /* 0x0000000000148947 */ /* 0x000fea0003800000 */
[----:B--234-:R-:W2:Y:S02]  /*6100*/  LDL.U8 R3, [R105+-0x1] ;  /* 0xffffff0069037983 */ /* 0x01cea40000100000 */
[----:B--2---:R-:W-:-:S13]  /*6110*/  ISETP.NE.AND P0, PT, R3, RZ, PT ;  /* 0x000000ff0300720c */ /* 0x004fda0003f05270 */
[----:B------:R-:W-:Y:S05]  /*6120*/  @P0 BRA `(.L_x_6) ;  /* 0x0000004400840947 */ /* 0x000fea0003800000 */
[----:B------:R-:W-:-:S05]  /*6130*/  IMAD.MOV.U32 R3, RZ, RZ, 0x1 ;  /* 0x00000001ff037424 */ /* 0x000fca00078e00ff */
[----:B------:R2:W-:Y:S02]  /*6140*/  STL.U8 [R105+-0x1], R3 ;  /* 0xffffff0369007387 */ /* 0x0005e40000100000 */
.L_x_145:
[----:B------:R-:W-:-:S13]  /*6150*/  LOP3.LUT P0, RZ, R168, 0x4, RZ, 0xc0, !PT ;  /* 0x00000004a8ff7812 */ /* 0x000fda000780c0ff */
[----:B------:R-:W-:Y:S05]  /*6160*/  @!P0 BRA `(.L_x_146) ;  /* 0x0000000000148947 */ /* 0x000fea0003800000 */
[----:B--234-:R-:W2:Y:S02]  /*6170*/  LDL.U8 R3, [R113+-0x1] ;  /* 0xffffff0071037983 */ /* 0x01cea40000100000 */
[----:B--2---:R-:W-:-:S13]  /*6180*/  ISETP.NE.AND P0, PT, R3, RZ, PT ;  /* 0x000000ff0300720c */ /* 0x004fda0003f05270 */
[----:B------:R-:W-:Y:S05]  /*6190*/  @P0 BRA `(.L_x_6) ;  /* 0x0000004400680947 */ /* 0x000fea0003800000 */
[----:B------:R-:W-:-:S05]  /*61a0*/  IMAD.MOV.U32 R3, RZ, RZ, 0x1 ;  /* 0x00000001ff037424 */ /* 0x000fca00078e00ff */
[----:B------:R2:W-:Y:S02]  /*61b0*/  STL.U8 [R113+-0x1], R3 ;  /* 0xffffff0371007387 */ /* 0x0005e40000100000 */
.L_x_146:
[----:B------:R-:W-:-:S13]  /*61c0*/  LOP3.LUT P0, RZ, R167, 0x10000000, RZ, 0xc0, !PT ;  /* 0x10000000a7ff7812 */ /* 0x000fda000780c0ff */
[----:B------:R-:W-:Y:S05]  /*61d0*/  @!P0 BRA `(.L_x_147) ;  /* 0x0000000000148947 */ /* 0x000fea0003800000 */
[----:B--234-:R-:W2:Y:S02]  /*61e0*/  LDL.U8 R3, [R125+-0x1] ;  /* 0xffffff007d037983 */ /* 0x01cea40000100000 */
[----:B--2---:R-:W-:-:S13]  /*61f0*/  ISETP.NE.AND P0, PT, R3, RZ, PT ;  /* 0x000000ff0300720c */ /* 0x004fda0003f05270 */
[----:B------:R-:W-:Y:S05]  /*6200*/  @P0 BRA `(.L_x_6) ;  /* 0x00000044004c0947 */ /* 0x000fea0003800000 */
[----:B------:R-:W-:-:S05]  /*6210*/  IMAD.MOV.U32 R3, RZ, RZ, 0x1 ;  /* 0x00000001ff037424 */ /* 0x000fca00078e00ff */
[----:B------:R2:W-:Y:S02]  /*6220*/  STL.U8 [R125+-0x1], R3 ;  /* 0xffffff037d007387 */ /* 0x0005e40000100000 */
.L_x_147:
[----:B------:R-:W-:-:S13]  /*6230*/  LOP3.LUT P0, RZ, R167, 0x800000, RZ, 0xc0, !PT ;  /* 0x00800000a7ff7812 */ /* 0x000fda000780c0ff */
[----:B------:R-:W-:Y:S05]  /*6240*/  @!P0 BRA `(.L_x_148) ;  /* 0x0000000000148947 */ /* 0x000fea0003800000 */
[----:B--234-:R-:W2:Y:S02]  /*6250*/  LDL.U8 R3, [R137+-0x1] ;  /* 0xffffff0089037983 */ /* 0x01cea40000100000 */
[----:B--2---:R-:W-:-:S13]  /*6260*/  ISETP.NE.AND P0, PT, R3, RZ, PT ;  /* 0x000000ff0300720c */ /* 0x004fda0003f05270 */
[----:B------:R-:W-:Y:S05]  /*6270*/  @P0 BRA `(.L_x_6) ;  /* 0x0000004400300947 */ /* 0x000fea0003800000 */
[----:B------:R-:W-:-:S05]  /*6280*/  IMAD.MOV.U32 R3, RZ, RZ, 0x1 ;  /* 0x00000001ff037424 */ /* 0x000fca00078e00ff */
[----:B------:R2:W-:Y:S02]  /*6290*/  STL.U8 [R137+-0x1], R3 ;  /* 0xffffff0389007387 */ /* 0x0005e40000100000 */
.L_x_148:
[----:B------:R-:W-:-:S13]  /*62a0*/  LOP3.LUT P0, RZ, R167, 0x10000, RZ, 0xc0, !PT ;  /* 0x00010000a7ff7812 */ /* 0x000fda000780c0ff */
[----:B------:R-:W-:Y:S05]  /*62b0*/  @!P0 BRA `(.L_x_149) ;  /* 0x0000000000148947 */ /* 0x000fea0003800000 */
[----:B--234-:R-:W2:Y:S02]  /*62c0*/  LDL.U8 R3, [R151+-0x1] ;  /* 0xffffff0097037983 */ /* 0x01cea40000100000 */
[----:B--2---:R-:W-:-:S13]  /*62d0*/  ISETP.NE.AND P0, PT, R3, RZ, PT ;  /* 0x000000ff0300720c */ /* 0x004fda0003f05270 */
[----:B------:R-:W-:Y:S05]  /*62e0*/  @P0 BRA `(.L_x_6) ;  /* 0x0000004400140947 */ /* 0x000fea0003800000 */
[----:B------:R-:W-:-:S05]  /*62f0*/  IMAD.MOV.U32 R3, RZ, RZ, 0x1 ;  /* 0x00000001ff037424 */ /* 0x000fca00078e00ff */
[----:B------:R2:W-:Y:S02]  /*6300*/  STL.U8 [R151+-0x1], R3 ;  /* 0xffffff0397007387 */ /* 0x0005e40000100000 */
.L_x_149:
[----:B------:R-:W-:-:S13]  /*6310*/  LOP3.LUT P0, RZ, R167, 0x20, RZ, 0xc0, !PT ;  /* 0x00000020a7ff7812 */ /* 0x000fda000780c0ff */
[----:B------:R-:W-:Y:S05]  /*6320*/  @!P0 BRA `(.L_x_150) ;  /* 0x0000000000148947 */ /* 0x000fea0003800000 */
[----:B--234-:R-:W2:Y:S02]  /*6330*/  LDL.U8 R3, [R159+-0x1] ;  /* 0xffffff009f037983 */ /* 0x01cea40000100000 */
[----:B--2---:R-:W-:-:S13]  /*6340*/  ISETP.NE.AND P0, PT, R3, RZ, PT ;  /* 0x000000ff0300720c */ /* 0x004fda0003f05270 */
[----:B------:R-:W-:Y:S05]  /*6350*/  @P0 BRA `(.L_x_6) ;  /* 0x0000004000f80947 */ /* 0x000fea0003800000 */
[----:B------:R-:W-:-:S05]  /*6360*/  IMAD.MOV.U32 R3, RZ, RZ, 0x1 ;  /* 0x00000001ff037424 */ /* 0x000fca00078e00ff */
[----:B------:R2:W-:Y:S02]  /*6370*/  STL.U8 [R159+-0x1], R3 ;  /* 0xffffff039f007387 */ /* 0x0005e40000100000 */
.L_x_150:
        /* <DEDUP_REMOVED lines=16> */
.L_x_151:
[----:B------:R-:W-:-:S13]  /*6480*/  LOP3.LUT P0, RZ, R168, 0x8000000, RZ, 0xc0, !PT ;  /* 0x08000000a8ff7812 */ /* 0x000fda000780c0ff */
[----:B------:R-:W-:Y:S05]  /*6490*/  @!P0 BRA `(.L_x_152) ;  /* 0x0000000000148947 */ /* 0x000fea0003800000 */
[----:B--234-:R-:W2:Y:S02]  /*64a0*/  LDL.U8 R3, [R47+-0x1] ;  /* 0xffffff002f037983 */ /* 0x01cea40000100000 */
[----:B--2---:R-:W-:-:S13]  /*64b0*/  ISETP.NE.AND P0, PT, R3, RZ, PT ;  /* 0x000000ff0300720c */ /* 0x004fda0003f05270 */
[----:B------:R-:W-:Y:S05]  /*64c0*/  @P0 BRA `(.L_x_6) ;  /* 0x00000040009c0947 */ /* 0x000fea0003800000 */
[----:B------:R-:W-:-:S05]  /*64d0*/  IMAD.MOV.U32 R3, RZ, RZ, 0x1 ;  /* 0x00000001ff037424 */ /* 0x000fca00078e00ff */
[----:B------:R2:W-:Y:S02]  /*64e0*/  STL.U8 [R47+-0x1], R3 ;  /* 0xffffff032f007387 */ /* 0x0005e40000100000 */
.L_x_152:
[----:B------:R-:W-:-:S13]  /*64f0*/  LOP3.LUT P0, RZ, R168, 0x80000, RZ, 0xc0, !PT ;  /* 0x00080000a8ff7812 */ /* 0x000fda000780c0ff */
[----:B------:R-:W-:Y:S05]  /*6500*/  @!P0 BRA `(.L_x_153) ;  /* 0x0000000000148947 */ /* 0x000fea0003800000 */
[----:B--234-:R-:W2:Y:S02]  /*6510*/  LDL.U8 R3, [R57+-0x1] ;  /* 0xffffff0039037983 */ /* 0x01cea40000100000 */
[----:B--2---:R-:W-:-:S13]  /*6520*/  ISETP.NE.AND P0, PT, R3, RZ, PT ;  /* 0x000000ff0300720c */ /* 0x004fda0003f05270 */
[----:B------:R-:W-:Y:S05]  /*6530*/  @P0 BRA `(.L_x_6) ;  /* 0x0000004000800947 */ /* 0x000fea0003800000 */
[----:B------:R-:W-:-:S05]  /*6540*/  IMAD.MOV.U32 R3, RZ, RZ, 0x1 ;  /* 0x00000001ff037424 */ /* 0x000fca00078e00ff */
[----:B------:R2:W-:Y:S02]  /*6550*/  STL.U8 [R57+-0x1], R3 ;  /* 0xffffff0339007387 */ /* 0x0005e40000100000 */
.L_x_153:
[----:B------:R-:W-:-:S13]  /*6560*/  LOP3.LUT P0, RZ, R168, 0x8000, RZ, 0xc0, !PT ;  /* 0x00008000a8ff7812 */ /* 0x000fda000780c0ff */
[----:B------:R-:W-:Y:S05]  /*6570*/  @!P0 BRA `(.L_x_154) ;  /* 0x0000000000148947 */ /* 0x000fea0003800000 */
[----:B--234-:R-:W2:Y:S02]  /*6580*/  LDL.U8 R3, [R67+-0x1] ;  /* 0xffffff0043037983 */ /* 0x01cea40000100000 */
[----:B--2---:R-:W-:-:S13]  /*6590*/  ISETP.NE.AND P0, PT, R3, RZ, PT ;  /* 0x000000ff0300720c */ /* 0x004fda0003f05270 */
[----:B------:R-:W-:Y:S05]  /*65a0*/  @P0 BRA `(.L_x_6) ;  /* 0x0000004000640947 */ /* 0x000fea0003800000 */
[----:B------:R-:W-:-:S05]  /*65b0*/  IMAD.MOV.U32 R3, RZ, RZ, 0x1 ;  /* 0x00000001ff037424 */ /* 0x000fca00078e00ff */
[----:B------:R2:W-:Y:S02]  /*65c0*/  STL.U8 [R67+-0x1], R3 ;  /* 0xffffff0343007387 */ /* 0x0005e40000100000 */
.L_x_154:
[----:B------:R-:W-:-:S13]  /*65d0*/  LOP3.LUT P0, RZ, R168, 0x100, RZ, 0xc0, !PT ;  /* 0x00000100a8ff7812 */ /* 0x000fda000780c0ff */
[----:B------:R-:W-:Y:S05]  /*65e0*/  @!P0 BRA `(.L_x_155) ;  /* 0x0000000000148947 */ /* 0x000fea0003800000 */
[----:B--234-:R-:W2:Y:S02]  /*65f0*/  LDL.U8 R3, [R109+-0x1] ;  /* 0xffffff006d037983 */ /* 0x01cea40000100000 */
[----:B--2---:R-:W-:-:S13]  /*6600*/  ISETP.NE.AND P0, PT, R3, RZ, PT ;  /* 0x000000ff0300720c */ /* 0x004fda0003f05270 */
[----:B------:R-:W-:Y:S05]  /*6610*/  @P0 BRA `(.L_x_6) ;  /* 0x0000004000480947 */ /* 0x000fea0003800000 */
[----:B------:R-:W-:-:S05]  /*6620*/  IMAD.MOV.U32 R3, RZ, RZ, 0x1 ;  /* 0x00000001ff037424 */ /* 0x000fca00078e00ff */
[----:B------:R2:W-:Y:S02]  /*6630*/  STL.U8 [R109+-0x1], R3 ;  /* 0xffffff036d007387 */ /* 0x0005e40000100000 */
.L_x_155:
[----:B------:R-:W-:-:S13]  /*6640*/  LOP3.LUT P0, RZ, R168, 0x2, RZ, 0xc0, !PT ;  /* 0x00000002a8ff7812 */ /* 0x000fda000780c0ff */
[----:B------:R-:W-:Y:S05]  /*6650*/  @!P0 BRA `(.L_x_156) ;  /* 0x0000000000148947 */ /* 0x000fea0003800000 */
[----:B--234-:R-:W2:Y:S02]  /*6660*/  LDL.U8 R3, [R119+-0x1] ;  /* 0xffffff0077037983 */ /* 0x01cea40000100000 */
[----:B--2---:R-:W-:-:S13]  /*6670*/  ISETP.NE.AND P0, PT, R3, RZ, PT ;  /* 0x000000ff0300720c */ /* 0x004fda0003f05270 */
[----:B------:R-:W-:Y:S05]  /*6680*/  @P0 BRA `(.L_x_6) ;  /* 0x00000040002c0947 */ /* 0x000fea0003800000 */
[----:B------:R-:W-:-:S05]  /*6690*/  IMAD.MOV.U32 R3, RZ, RZ, 0x1 ;  /* 0x00000001ff037424 */ /* 0x000fca00078e00ff */
[----:B------:R2:W-:Y:S02]  /*66a0*/  STL.U8 [R119+-0x1], R3 ;  /* 0xffffff0377007387 */ /* 0x0005e40000100000 */
.L_x_156:
[----:B------:R-:W-:-:S13]  /*66b0*/  LOP3.LUT P0, RZ, R167, 0x8000000, RZ, 0xc0, !PT ;  /* 0x08000000a7ff7812 */ /* 0x000fda000780c0ff */
[----:B------:R-:W-:Y:S05]  /*66c0*/  @!P0 BRA `(.L_x_157) ;  /* 0x0000000000148947 */ /* 0x000fea0003800000 */
[----:B--234-:R-:W2:Y:S02]  /*66d0*/  LDL.U8 R3, [R131+-0x1] ;  /* 0xffffff0083037983 */ /* 0x01cea40000100000 */
[----:B--2---:R-:W-:-:S13]  /*66e0*/  ISETP.NE.AND P0, PT, R3, RZ, PT ;  /* 0x000000ff0300720c */ /* 0x004fda0003f05270 */
[----:B------:R-:W-:Y:S05]  /*66f0*/  @P0 BRA `(.L_x_6) ;  /* 0x0000004000100947 */ /* 0x000fea0003800000 */
[----:B------:R-:W-:-:S05]  /*6700*/  IMAD.MOV.U32 R3, RZ, RZ, 0x1 ;  /* 0x00000001ff037424 */ /* 0x000fca00078e00ff */
[----:B------:R2:W-:Y:S02]  /*6710*/  STL.U8 [R131+-0x1], R3 ;  /* 0xffffff0383007387 */ /* 0x0005e40000100000 */
.L_x_157:
[----:B------:R-:W-:-:S13]  /*6720*/  LOP3.LUT P0, RZ, R167, 0x400000, RZ, 0xc0, !PT ;  /* 0x00400000a7ff7812 */ /* 0x000fda000780c0ff */
[----:B------:R-:W-:Y:S05]  /*6730*/  @!P0 BRA `(.L_x_158) ;  /* 0x0000000000148947 */ /* 0x000fea0003800000 */
[----:B--234-:R-:W2:Y:S02]  /*6740*/  LDL.U8 R3, [R145+-0x1] ;  /* 0xffffff0091037983 */ /* 0x01cea40000100000 */
[----:B--2---:R-:W-:-:S13]  /*6750*/  ISETP.NE.AND P0, PT, R3, RZ, PT ;  /* 0x000000ff0300720c */ /* 0x004fda0003f05270 */
[----:B------:R-:W-:Y:S05]  /*6760*/  @P0 BRA `(.L_x_6) ;  /* 0x0000003c00f40947 */ /* 0x000fea0003800000 */
[----:B------:R-:W-:-:S05]  /*6770*/  IMAD.MOV.U32 R3, RZ, RZ, 0x1 ;  /* 0x00000001ff037424 */ /* 0x000fca00078e00ff */
[----:B------:R2:W-:Y:S02]  /*6780*/  STL.U8 [R145+-0x1], R3 ;  /* 0xffffff0391007387 */ /* 0x0005e40000100000 */
.L_x_158:
[----:B------:R-:W-:-:S13]  /*6790*/  LOP3.LUT P0, RZ, R167, 0x10, RZ, 0xc0, !PT ;  /* 0x00000010a7ff7812 */ /* 0x000fda000780c0ff */
[----:B------:R-:W-:Y:S05]  /*67a0*/  @!P0 BRA `(.L_x_159) ;  /* 0x0000000000148947 */ /* 0x000fea0003800000 */
[----:B--234-:R-:W2:Y:S02]  /*67b0*/  LDL.U8 R3, [R157+-0x1] ;  /* 0xffffff009d037983 */ /* 0x01cea40000100000 */
[----:B--2---:R-:W-:-:S13]  /*67c0*/  ISETP.NE.AND P0, PT, R3, RZ, PT ;  /* 0x000000ff0300720c */ /* 0x004fda0003f05270 */
[----:B------:R-:W-:Y:S05]  /*67d0*/  @P0 BRA `(.L_x_6) ;  /* 0x0000003c00d80947 */ /* 0x000fea0003800000 */
[----:B------:R-:W-:-:S05]  /*67e0*/  IMAD.MOV.U32 R3, RZ, RZ, 0x1 ;  /* 0x00000001ff037424 */ /* 0x000fca00078e00ff */
[----:B------:R2:W-:Y:S02]  /*67f0*/  STL.U8 [R157+-0x1], R3 ;  /* 0xffffff039d007387 */ /* 0x0005e40000100000 */
.L_x_159:
        /* <DEDUP_REMOVED lines=16> */
.L_x_160:
[----:B------:R-:W-:-:S13]  /*6900*/  LOP3.LUT P0, RZ, R169, 0x1, RZ, 0xc0, !PT ;  /* 0x00000001a9ff7812 */ /* 0x000fda000780c0ff */
[----:B------:R-:W-:Y:S05]  /*6910*/  @!P0 BRA `(.L_x_161) ;  /* 0x0000000000148947 */ /* 0x000fea0003800000 */
[----:B--234-:R-:W2:Y:S02]  /*6920*/  LDL.U8 R3, [R49+-0x1] ;  /* 0xffffff0031037983 */ /* 0x01cea40000100000 */
[----:B--2---:R-:W-:-:S13]  /*6930*/  ISETP.NE.AND P0, PT, R3, RZ, PT ;  /* 0x000000ff0300720c */ /* 0x004fda0003f05270 */
[----:B------:R-:W-:Y:S05]  /*6940*/  @P0 BRA `(.L_x_6) ;  /* 0x0000003c007c0947 */ /* 0x000fea0003800000 */
[----:B------:R-:W-:-:S05]  /*6950*/  IMAD.MOV.U32 R3, RZ, RZ, 0x1 ;  /* 0x00000001ff037424 */ /* 0x000fca00078e00ff */
[----:B------:R2:W-:Y:S02]  /*6960*/  STL.U8 [R49+-0x1], R3 ;  /* 0xffffff0331007387 */ /* 0x0005e40000100000 */
.L_x_161:
[----:B------:R-:W-:-:S13]  /*6970*/  LOP3.LUT P0, RZ, R168, 0x2000000, RZ, 0xc0, !PT ;  /* 0x02000000a8ff7812 */ /* 0x000fda000780c0ff */
[----:B------:R-:W-:Y:S05]  /*6980*/  @!P0 BRA `(.L_x_162) ;  /* 0x0000000000148947 */ /* 0x000fea0003800000 */
[----:B--234-:R-:W2:Y:S02]  /*6990*/  LDL.U8 R3, [R59+-0x1] ;  /* 0xffffff003b037983 */ /* 0x01cea40000100000 */
[----:B--2---:R-:W-:-:S13]  /*69a0*/  ISETP.NE.AND P0, PT, R3, RZ, PT ;  /* 0x000000ff0300720c */ /* 0x004fda0003f05270 */
[----:B------:R-:W-:Y:S05]  /*69b0*/  @P0 BRA `(.L_x_6) ;  /* 0x0000003c00600947 */ /* 0x000fea0003800000 */
[----:B------:R-:W-:-:S05]  /*69c0*/  IMAD.MOV.U32 R3, RZ, RZ, 0x1 ;  /* 0x00000001ff037424 */ /* 0x000fca00078e00ff */
[----:B------:R2:W-:Y:S02]  /*69d0*/  STL.U8 [R59+-0x1], R3 ;  /* 0xffffff033b007387 */ /* 0x0005e40000100000 */
.L_x_162:
[----:B------:R-:W-:-:S13]  /*69e0*/  LOP3.LUT P0, RZ, R168, 0x40000, RZ, 0xc0, !PT ;  /* 0x00040000a8ff7812 */ /* 0x000fda000780c0ff */
[----:B------:R-:W-:Y:S05]  /*69f0*/  @!P0 BRA `(.L_x_163) ;  /* 0x0000000000148947 */ /* 0x000fea0003800000 */
[----:B--234-:R-:W2:Y:S02]  /*6a00*/  LDL.U8 R3, [R69+-0x1] ;  /* 0xffffff0045037983 */ /* 0x01cea40000100000 */
[----:B--2---:R-:W-:-:S13]  /*6a10*/  ISETP.NE.AND P0, PT, R3, RZ, PT ;  /* 0x000000ff0300720c */ /* 0x004fda0003f05270 */
[----:B------:R-:W-:Y:S05]  /*6a20*/  @P0 BRA `(.L_x_6) ;  /* 0x0000003c00440947 */ /* 0x000fea0003800000 */
[----:B------:R-:W-:-:S05]  /*6a30*/  IMAD.MOV.U32 R3, RZ, RZ, 0x1 ;  /* 0x00000001ff037424 */ /* 0x000fca00078e00ff */
[----:B------:R2:W-:Y:S02]  /*6a40*/  STL.U8 [R69+-0x1], R3 ;  /* 0xffffff0345007387 */ /* 0x0005e40000100000 */
.L_x_163:
[----:B------:R-:W-:-:S13]  /*6a50*/  LOP3.LUT P0, RZ, R168, 0x4000, RZ, 0xc0, !PT ;  /* 0x00004000a8ff7812 */ /* 0x000fda000780c0ff */
[----:B------:R-:W-:Y:S05]  /*6a60*/  @!P0 BRA `(.L_x_164) ;  /* 0x0000000000148947 */ /* 0x000fea0003800000 */
[----:B--234-:R-:W2:Y:S02]  /*6a70*/  LDL.U8 R3, [R77+-0x1] ;  /* 0xffffff004d037983 */ /* 0x01cea40000100000 */
[----:B--2---:R-:W-:-:S13]  /*6a80*/  ISETP.NE.AND P0, PT, R3, RZ, PT ;  /* 0x000000ff0300720c */ /* 0x004fda0003f05270 */
[----:B------:R-:W-:Y:S05]  /*6a90*/  @P0 BRA `(.L_x_6) ;  /* 0x0000003c00280947 */ /* 0x000fea0003800000 */
[----:B------:R-:W-:-:S05]  /*6aa0*/  IMAD.MOV.U32 R3, RZ, RZ, 0x1 ;  /* 0x00000001ff037424 */ /* 0x000fca00078e00ff */
[----:B------:R2:W-:Y:S02]  /*6ab0*/  STL.U8 [R77+-0x1], R3 ;  /* 0xffffff034d007387 */ /* 0x0005e40000100000 */
.L_x_164:
[----:B------:R-:W-:-:S13]  /*6ac0*/  LOP3.LUT P0, RZ, R168, 0x80, RZ, 0xc0, !PT ;  /* 0x00000080a8ff7812 */ /* 0x000fda000780c0ff */
[----:B------:R-:W-:Y:S05]  /*6ad0*/  @!P0 BRA `(.L_x_165) ;  /* 0x0000000000148947 */ /* 0x000fea0003800000 */
[----:B--234-:R-:W2:Y:S02]  /*6ae0*/  LDL.U8 R3, [R115+-0x1] ;  /* 0xffffff0073037983 */ /* 0x01cea40000100000 */
[----:B--2---:R-:W-:-:S13]  /*6af0*/  ISETP.NE.AND P0, PT, R3, RZ, PT ;  /* 0x000000ff0300720c */ /* 0x004fda0003f05270 */
[----:B------:R-:W-:Y:S05]  /*6b00*/  @P0 BRA `(.L_x_6) ;  /* 0x0000003c000c0947 */ /* 0x000fea0003800000 */
[----:B------:R-:W-:-:S05]  /*6b10*/  IMAD.MOV.U32 R3, RZ, RZ, 0x1 ;  /* 0x00000001ff037424 */ /* 0x000fca00078e00ff */
[----:B------:R2:W-:Y:S02]  /*6b20*/  STL.U8 [R115+-0x1], R3 ;  /* 0xffffff0373007387 */ /* 0x0005e40000100000 */
.L_x_165:
[----:B------:R-:W-:-:S13]  /*6b30*/  LOP3.LUT P0, RZ, R168, 0x1, RZ, 0xc0, !PT ;  /* 0x00000001a8ff7812 */ /* 0x000fda000780c0ff */
[----:B------:R-:W-:Y:S05]  /*6b40*/  @!P0 BRA `(.L_x_166) ;  /* 0x0000000000148947 */ /* 0x000fea0003800000 */
[----:B--234-:R-:W2:Y:S02]  /*6b50*/  LDL.U8 R3, [R127+-0x1] ;  /* 0xffffff007f037983 */ /* 0x01cea40000100000 */
[----:B--2---:R-:W-:-:S13]  /*6b60*/  ISETP.NE.AND P0, PT, R3, RZ, PT ;  /* 0x000000ff0300720c */ /* 0x004fda0003f05270 */
[----:B------:R-:W-:Y:S05]  /*6b70*/  @P0 BRA `(.L_x_6) ;  /* 0x0000003800f00947 */ /* 0x000fea0003800000 */
[----:B------:R-:W-:-:S05]  /*6b80*/  IMAD.MOV.U32 R3, RZ, RZ, 0x1 ;  /* 0x00000001ff037424 */ /* 0x000fca00078e00ff */
[----:B------:R2:W-:Y:S02]  /*6b90*/  STL.U8 [R127+-0x1], R3 ;  /* 0xffffff037f007387 */ /* 0x0005e40000100000 */
.L_x_166:
[----:B------:R-:W-:-:S13]  /*6ba0*/  LOP3.LUT P0, RZ, R167, 0x4000000, RZ, 0xc0, !PT ;  /* 0x04000000a7ff7812 */ /* 0x000fda000780c0ff */
[----:B------:R-:W-:Y:S05]  /*6bb0*/  @!P0 BRA `(.L_x_167) ;  /* 0x0000000000148947 */ /* 0x000fea0003800000 */
[----:B--234-:R-:W2:Y:S02]  /*6bc0*/  LDL.U8 R3, [R139+-0x1] ;  /* 0xffffff008b037983 */ /* 0x01cea40000100000 */
[----:B--2---:R-:W-:-:S13]  /*6bd0*/  ISETP.NE.AND P0, PT, R3, RZ, PT ;  /* 0x000000ff0300720c */ /* 0x004fda0003f05270 */
[----:B------:R-:W-:Y:S05]  /*6be0*/  @P0 BRA `(.L_x_6) ;  /* 0x0000003800d40947 */ /* 0x000fea0003800000 */
[----:B------:R-:W-:-:S05]  /*6bf0*/  IMAD.MOV.U32 R3, RZ, RZ, 0x1 ;  /* 0x00000001ff037424 */ /* 0x000fca00078e00ff */
[----:B------:R2:W-:Y:S02]  /*6c00*/  STL.U8 [R139+-0x1], R3 ;  /* 0xffffff038b007387 */ /* 0x0005e40000100000 */
.L_x_167:
[----:B------:R-:W-:Y:S05]  /*6c10*/  @!P2 BRA `(.L_x_168) ;  /* 0x000000000014a947 */ /* 0x000fea0003800000 */
[----:B--234-:R-:W2:Y:S02]  /*6c20*/  LDL.U8 R3, [R153+-0x1] ;  /* 0xffffff0099037983 */ /* 0x01cea40000100000 */
[----:B--2---:R-:W-:-:S13]  /*6c30*/  ISETP.NE.AND P0, PT, R3, RZ, PT ;  /* 0x000000ff0300720c */ /* 0x004fda0003f05270 */
[----:B------:R-:W-:Y:S05]  /*6c40*/  @P0 BRA `(.L_x_6) ;  /* 0x0000003800bc0947 */ /* 0x000fea0003800000 */
[----:B------:R-:W-:-:S05]  /*6c50*/  IMAD.MOV.U32 R3, RZ, RZ, 0x1 ;  /* 0x00000001ff037424 */ /* 0x000fca00078e00ff */
[----:B------:R2:W-:Y:S02]  /*6c60*/  STL.U8 [R153+-0x1], R3 ;  /* 0xffffff0399007387 */ /* 0x0005e40000100000 */
.L_x_168:
        /* <DEDUP_REMOVED lines=16> */
.L_x_169:
[----:B------:R-:W-:-:S13]  /*6d70*/  LOP3.LUT P0, RZ, R169, 0x8, RZ, 0xc0, !PT ;  /* 0x00000008a9ff7812 */ /* 0x000fda000780c0ff */
[----:B------:R-:W-:Y:S05]  /*6d80*/  @!P0 BRA `(.L_x_170) ;  /* 0x0000000000148947 */ /* 0x000fea0003800000 */
[----:B--234-:R-:W2:Y:S02]  /*6d90*/  LDL.U8 R3, [R51+-0x1] ;  /* 0xffffff0033037983 */ /* 0x01cea40000100000 */
[----:B--2---:R-:W-:-:S13]  /*6da0*/  ISETP.NE.AND P0, PT, R3, RZ, PT ;  /* 0x000000ff0300720c */ /* 0x004fda0003f05270 */
[----:B------:R-:W-:Y:S05]  /*6db0*/  @P0 BRA `(.L_x_6) ;  /* 0x0000003800600947 */ /* 0x000fea0003800000 */
[----:B------:R-:W-:-:S05]  /*6dc0*/  IMAD.MOV.U32 R3, RZ, RZ, 0x1 ;  /* 0x00000001ff037424 */ /* 0x000fca00078e00ff */
[----:B------:R2:W-:Y:S02]  /*6dd0*/  STL.U8 [R51+-0x1], R3 ;  /* 0xffffff0333007387 */ /* 0x0005e40000100000 */
.L_x_170:
[----:B------:R-:W-:-:S13]  /*6de0*/  LOP3.LUT P0, RZ, R168, 0x40000000, RZ, 0xc0, !PT ;  /* 0x40000000a8ff7812 */ /* 0x000fda000780c0ff */
[----:B------:R-:W-:Y:S05]  /*6df0*/  @!P0 BRA `(.L_x_171) ;  /* 0x0000000000148947 */ /* 0x000fea0003800000 */
[----:B--234-:R-:W2:Y:S02]  /*6e00*/  LDL.U8 R3, [R63+-0x1] ;  /* 0xffffff003f037983 */ /* 0x01cea40000100000 */
[----:B--2---:R-:W-:-:S13]  /*6e10*/  ISETP.NE.AND P0, PT, R3, RZ, PT ;  /* 0x000000ff0300720c */ /* 0x004fda0003f05270 */
[----:B------:R-:W-:Y:S05]  /*6e20*/  @P0 BRA `(.L_x_6) ;  /* 0x0000003800440947 */ /* 0x000fea0003800000 */
[----:B------:R-:W-:-:S05]  /*6e30*/  IMAD.MOV.U32 R3, RZ, RZ, 0x1 ;  /* 0x00000001ff037424 */ /* 0x000fca00078e00ff */
[----:B------:R2:W-:Y:S02]  /*6e40*/  STL.U8 [R63+-0x1], R3 ;  /* 0xffffff033f007387 */ /* 0x0005e40000100000 */
.L_x_171:
[----:B------:R-:W-:-:S13]  /*6e50*/  LOP3.LUT P0, RZ, R168, 0x1000000, RZ, 0xc0, !PT ;  /* 0x01000000a8ff7812 */ /* 0x000fda000780c0ff */
[----:B------:R-:W-:Y:S05]  /*6e60*/  @!P0 BRA `(.L_x_172) ;  /* 0x0000000000148947 */ /* 0x000fea0003800000 */
[----:B--234-:R-:W2:Y:S02]  /*6e70*/  LDL.U8 R3, [R73+-0x1] ;  /* 0xffffff0049037983 */ /* 0x01cea40000100000 */
[----:B--2---:R-:W-:-:S13]  /*6e80*/  ISETP.NE.AND P0, PT, R3, RZ, PT ;  /* 0x000000ff0300720c */ /* 0x004fda0003f05270 */
[----:B------:R-:W-:Y:S05]  /*6e90*/  @P0 BRA `(.L_x_6) ;  /* 0x0000003800280947 */ /* 0x000fea0003800000 */
[----:B------:R-:W-:-:S05]  /*6ea0*/  IMAD.MOV.U32 R3, RZ, RZ, 0x1 ;  /* 0x00000001ff037424 */ /* 0x000fca00078e00ff */
[----:B------:R2:W-:Y:S02]  /*6eb0*/  STL.U8 [R73+-0x1], R3 ;  /* 0xffffff0349007387 */ /* 0x0005e40000100000 */
.L_x_172:
[----:B------:R-:W-:-:S13]  /*6ec0*/  LOP3.LUT P0, RZ, R168, 0x20000, RZ, 0xc0, !PT ;  /* 0x00020000a8ff7812 */ /* 0x000fda000780c0ff */
[----:B------:R-:W-:Y:S05]  /*6ed0*/  @!P0 BRA `(.L_x_173) ;  /* 0x0000000000148947 */ /* 0x000fea0003800000 */
[----:B--234-:R-:W2:Y:S02]  /*6ee0*/  LDL.U8 R3, [R81+-0x1] ;  /* 0xffffff0051037983 */ /* 0x01cea40000100000 */
[----:B--2---:R-:W-:-:S13]  /*6ef0*/  ISETP.NE.AND P0, PT, R3, RZ, PT ;  /* 0x000000ff0300720c */ /* 0x004fda0003f05270 */
[----:B------:R-:W-:Y:S05]  /*6f00*/  @P0 BRA `(.L_x_6) ;  /* 0x00000038000c0947 */ /* 0x000fea0003800000 */
[----:B------:R-:W-:-:S05]  /*6f10*/  IMAD.MOV.U32 R3, RZ, RZ, 0x1 ;  /* 0x00000001ff037424 */ /* 0x000fca00078e00ff */
[----:B------:R2:W-:Y:S02]  /*6f20*/  STL.U8 [R81+-0x1], R3 ;  /* 0xffffff0351007387 */ /* 0x0005e40000100000 */
.L_x_173:
[----:B------:R-:W-:-:S13]  /*6f30*/  LOP3.LUT P0, RZ, R168, 0x2000, RZ, 0xc0, !PT ;  /* 0x00002000a8ff7812 */ /* 0x000fda000780c0ff */
[----:B------:R-:W-:Y:S05]  /*6f40*/  @!P0 BRA `(.L_x_174) ;  /* 0x0000000000148947 */ /* 0x000fea0003800000 */
[----:B--234-:R-:W2:Y:S02]  /*6f50*/  LDL.U8 R3, [R87+-0x1] ;  /* 0xffffff0057037983 */ /* 0x01cea40000100000 */
[----:B--2---:R-:W-:-:S13]  /*6f60*/  ISETP.NE.AND P0, PT, R3, RZ, PT ;  /* 0x000000ff0300720c */ /* 0x004fda0003f05270 */
[----:B------:R-:W-:Y:S05]  /*6f70*/  @P0 BRA `(.L_x_6) ;  /* 0x0000003400f00947 */ /* 0x000fea0003800000 */
[----:B------:R-:W-:-:S05]  /*6f80*/  IMAD.MOV.U32 R3, RZ, RZ, 0x1 ;  /* 0x00000001ff037424 */ /* 0x000fca00078e00ff */
[----:B------:R2:W-:Y:S02]  /*6f90*/  STL.U8 [R87+-0x1], R3 ;  /* 0xffffff0357007387 */ /* 0x0005e40000100000 */
.L_x_174:
[----:B------:R-:W-:-:S13]  /*6fa0*/  LOP3.LUT P0, RZ, R168, 0x40, RZ, 0xc0, !PT ;  /* 0x00000040a8ff7812 */ /* 0x000fda000780c0ff */
[----:B------:R-:W-:Y:S05]  /*6fb0*/  @!P0 BRA `(.L_x_175) ;  /* 0x0000000000148947 */ /* 0x000fea0003800000 */
[----:B--234-:R-:W2:Y:S02]  /*6fc0*/  LDL.U8 R3, [R121+-0x1] ;  /* 0xffffff0079037983 */ /* 0x01cea40000100000 */
[----:B--2---:R-:W-:-:S13]  /*6fd0*/  ISETP.NE.AND P0, PT, R3, RZ, PT ;  /* 0x000000ff0300720c */ /* 0x004fda0003f05270 */
[----:B------:R-:W-:Y:S05]  /*6fe0*/  @P0 BRA `(.L_x_6) ;  /* 0x0000003400d40947 */ /* 0x000fea0003800000 */
[----:B------:R-:W-:-:S05]  /*6ff0*/  IMAD.MOV.U32 R3, RZ, RZ, 0x1 ;  /* 0x00000001ff037424 */ /* 0x000fca00078e00ff */
[----:B------:R2:W-:Y:S02]  /*7000*/  STL.U8 [R121+-0x1], R3 ;  /* 0xffffff0379007387 */ /* 0x0005e40000100000 */
.L_x_175:
[----:B------:R-:W-:-:S13]  /*7010*/  LOP3.LUT P0, RZ, R167, 0x2000000, RZ, 0xc0, !PT ;  /* 0x02000000a7ff7812 */ /* 0x000fda000780c0ff */
[----:B------:R-:W-:Y:S05]  /*7020*/  @!P0 BRA `(.L_x_176) ;  /* 0x0000000000148947 */ /* 0x000fea0003800000 */
[----:B--234-:R-:W2:Y:S02]  /*7030*/  LDL.U8 R3, [R133+-0x1] ;  /* 0xffffff0085037983 */ /* 0x01cea40000100000 */
[----:B--2---:R-:W-:-:S13]  /*7040*/  ISETP.NE.AND P0, PT, R3, RZ, PT ;  /* 0x000000ff0300720c */ /* 0x004fda0003f05270 */
[----:B------:R-:W-:Y:S05]  /*7050*/  @P0 BRA `(.L_x_6) ;  /* 0x0000003400b80947 */ /* 0x000fea0003800000 */
[----:B------:R-:W-:-:S05]  /*7060*/  IMAD.MOV.U32 R3, RZ, RZ, 0x1 ;  /* 0x00000001ff037424 */ /* 0x000fca00078e00ff */
[----:B------:R2:W-:Y:S02]  /*7070*/  STL.U8 [R133+-0x1], R3 ;  /* 0xffffff0385007387 */ /* 0x0005e40000100000 */
.L_x_176:
[----:B------:R-:W-:Y:S05]  /*7080*/  @!P3 BRA `(.L_x_177) ;  /* 0x000000000014b947 */ /* 0x000fea0003800000 */
[----:B--234-:R-:W2:Y:S02]  /*7090*/  LDL.U8 R3, [R147+-0x1] ;  /* 0xffffff0093037983 */ /* 0x01cea40000100000 */
[----:B--2---:R-:W-:-:S13]  /*70a0*/  ISETP.NE.AND P0, PT, R3, RZ, PT ;  /* 0x000000ff0300720c */ /* 0x004fda0003f05270 */
[----:B------:R-:W-:Y:S05]  /*70b0*/  @P0 BRA `(.L_x_6) ;  /* 0x0000003400a00947 */ /* 0x000fea0003800000 */
[----:B------:R-:W-:-:S05]  /*70c0*/  IMAD.MOV.U32 R3, RZ, RZ, 0x1 ;  /* 0x00000001ff037424 */ /* 0x000fca00078e00ff */
[----:B------:R2:W-:Y:S02]  /*70d0*/  STL.U8 [R147+-0x1], R3 ;  /* 0xffffff0393007387 */ /* 0x0005e40000100000 */
.L_x_177:
[----:B------:R0:W-:Y:S01]  /*70e0*/  STL.U8 [R1], RZ ;  /* 0x000000ff01007387 */ /* 0x0001e20000100000 */
[----:B------:R-:W-:Y:S01]  /*70f0*/  ISETP.NE.AND P0, PT, R108, RZ, PT ;  /* 0x000000ff6c00720c */ /* 0x000fe20003f05270 */
[----:B--234-:R-:W-:Y:S02]  /*7100*/  IMAD.IADD R3, R1, 0x1, R108 ;  /* 0x0000000101037824 */ /* 0x01cfe400078e026c */
        /* <DEDUP_REMOVED lines=9> */
[----:B------:R-:W2:Y:S02]  /*71a0*/  LDL.U8 R5, [R3+-0x1] ;  /* 0xffffff0003057983 */ /* 0x000ea40000100000 */
[----:B--2---:R-:W-:-:S13]  /*71b0*/  ISETP.NE.AND P1, PT, R5, RZ, PT ;  /* 0x000000ff0500720c */ /* 0x004fda0003f25270 */
[----:B------:R-:W-:Y:S05]  /*71c0*/  @P1 BRA `(.L_x_6) ;  /* 0x00000034005c1947 */ /* 0x000fea0003800000 */
[----:B------:R-:W-:-:S05]  /*71d0*/  IMAD.MOV.U32 R5, RZ, RZ, 0x1 ;  /* 0x00000001ff057424 */ /* 0x000fca00078e00ff */
[----:B------:R2:W-:Y:S02]  /*71e0*/  STL.U8 [R3+-0x1], R5 ;  /* 0xffffff0503007387 */ /* 0x0005e40000100000 */
.L_x_178:
[----:B------:R-:W-:-:S13]  /*71f0*/  LOP3.LUT P1, RZ, R169, 0x20, RZ, 0xc0, !PT ;  /* 0x00000020a9ff7812 */ /* 0x000fda000782c0ff */
[----:B------:R-:W-:Y:S05]  /*7200*/  @!P1 BRA `(.L_x_179) ;  /* 0x0000000000149947 */ /* 0x000fea0003800000 */
[----:B--2---:R-:W2:Y:S02]  /*7210*/  LDL.U8 R5, [R53+-0x1] ;  /* 0xffffff0035057983 */ /* 0x004ea40000100000 */
[----:B--2---:R-:W-:-:S13]  /*7220*/  ISETP.NE.AND P1, PT, R5, RZ, PT ;  /* 0x000000ff0500720c */ /* 0x004fda0003f25270 */
[----:B------:R-:W-:Y:S05]  /*7230*/  @P1 BRA `(.L_x_6) ;  /* 0x0000003400401947 */ /* 0x000fea0003800000 */
[----:B------:R-:W-:-:S05]  /*7240*/  IMAD.MOV.U32 R5, RZ, RZ, 0x1 ;  /* 0x00000001ff057424 */ /* 0x000fca00078e00ff */
[----:B------:R3:W-:Y:S02]  /*7250*/  STL.U8 [R53+-0x1], R5 ;  /* 0xffffff0535007387 */ /* 0x0007e40000100000 */
.L_x_179:
[----:B------:R-:W-:-:S13]  /*7260*/  LOP3.LUT P1, RZ, R169, 0x4, RZ, 0xc0, !PT ;  /* 0x00000004a9ff7812 */ /* 0x000fda000782c0ff */
[----:B------:R-:W-:Y:S05]  /*7270*/  @!P1 BRA `(.L_x_180) ;  /* 0x0000000000149947 */ /* 0x000fea0003800000 */
[----:B--23--:R-:W2:Y:S02]  /*7280*/  LDL.U8 R5, [R65+-0x1] ;  /* 0xffffff0041057983 */ /* 0x00cea40000100000 */
[----:B--2---:R-:W-:-:S13]  /*7290*/  ISETP.NE.AND P1, PT, R5, RZ, PT ;  /* 0x000000ff0500720c */ /* 0x004fda0003f25270 */
[----:B------:R-:W-:Y:S05]  /*72a0*/  @P1 BRA `(.L_x_6) ;  /* 0x0000003400241947 */ /* 0x000fea0003800000 */
[----:B------:R-:W-:-:S05]  /*72b0*/  IMAD.MOV.U32 R5, RZ, RZ, 0x1 ;  /* 0x00000001ff057424 */ /* 0x000fca00078e00ff */
[----:B------:R4:W-:Y:S02]  /*72c0*/  STL.U8 [R65+-0x1], R5 ;  /* 0xffffff0541007387 */ /* 0x0009e40000100000 */
.L_x_180:
[----:B------:R-:W-:-:S13]  /*72d0*/  LOP3.LUT P1, RZ, R168, 0x80000000, RZ, 0xc0, !PT ;  /* 0x80000000a8ff7812 */ /* 0x000fda000782c0ff */
[----:B------:R-:W-:Y:S05]  /*72e0*/  @!P1 BRA `(.L_x_181) ;  /* 0x0000000000149947 */ /* 0x000fea0003800000 */
[----:B--234-:R-:W2:Y:S02]  /*72f0*/  LDL.U8 R5, [R75+-0x1] ;  /* 0xffffff004b057983 */ /* 0x01cea40000100000 */
[----:B--2---:R-:W-:-:S13]  /*7300*/  ISETP.NE.AND P1, PT, R5, RZ, PT ;  /* 0x000000ff0500720c */ /* 0x004fda0003f25270 */
[----:B------:R-:W-:Y:S05]  /*7310*/  @P1 BRA `(.L_x_6) ;  /* 0x0000003400081947 */ /* 0x000fea0003800000 */
[----:B------:R-:W-:-:S05]  /*7320*/  IMAD.MOV.U32 R5, RZ, RZ, 0x1 ;  /* 0x00000001ff057424 */ /* 0x000fca00078e00ff */
[----:B------:R2:W-:Y:S02]  /*7330*/  STL.U8 [R75+-0x1], R5 ;  /* 0xffffff054b007387 */ /* 0x0005e40000100000 */
.L_x_181:
[----:B------:R-:W-:-:S13]  /*7340*/  LOP3.LUT P1, RZ, R168, 0x4000000, RZ, 0xc0, !PT ;  /* 0x04000000a8ff7812 */ /* 0x000fda000782c0ff */
[----:B------:R-:W-:Y:S05]  /*7350*/  @!P1 BRA `(.L_x_182) ;  /* 0x0000000000149947 */ /* 0x000fea0003800000 */
[----:B--234-:R-:W2:Y:S02]  /*7360*/  LDL.U8 R5, [R83+-0x1] ;  /* 0xffffff0053057983 */ /* 0x01cea40000100000 */
[----:B--2---:R-:W-:-:S13]  /*7370*/  ISETP.NE.AND P1, PT, R5, RZ, PT ;  /* 0x000000ff0500720c */ /* 0x004fda0003f25270 */
[----:B------:R-:W-:Y:S05]  /*7380*/  @P1 BRA `(.L_x_6) ;  /* 0x0000003000ec1947 */ /* 0x000fea0003800000 */
[----:B------:R-:W-:-:S05]  /*7390*/  IMAD.MOV.U32 R5, RZ, RZ, 0x1 ;  /* 0x00000001ff057424 */ /* 0x000fca00078e00ff */
[----:B------:R2:W-:Y:S02]  /*73a0*/  STL.U8 [R83+-0x1], R5 ;  /* 0xffffff0553007387 */ /* 0x0005e40000100000 */
.L_x_182:
[----:B------:R-:W-:-:S13]  /*73b0*/  LOP3.LUT P1, RZ, R168, 0x100000, RZ, 0xc0, !PT ;  /* 0x00100000a8ff7812 */ /* 0x000fda000782c0ff */
[----:B------:R-:W-:Y:S05]  /*73c0*/  @!P1 BRA `(.L_x_183) ;  /* 0x0000000000149947 */ /* 0x000fea0003800000 */
[----:B--234-:R-:W2:Y:S02]  /*73d0*/  LDL.U8 R5, [R89+-0x1] ;  /* 0xffffff0059057983 */ /* 0x01cea40000100000 */
[----:B--2---:R-:W-:-:S13]  /*73e0*/  ISETP.NE.AND P1, PT, R5, RZ, PT ;  /* 0x000000ff0500720c */ /* 0x004fda0003f25270 */
[----:B------:R-:W-:Y:S05]  /*73f0*/  @P1 BRA `(.L_x_6) ;  /* 0x0000003000d01947 */ /* 0x000fea0003800000 */
[----:B------:R-:W-:-:S05]  /*7400*/  IMAD.MOV.U32 R5, RZ, RZ, 0x1 ;  /* 0x00000001ff057424 */ /* 0x000fca00078e00ff */
[----:B------:R2:W-:Y:S02]  /*7410*/  STL.U8 [R89+-0x1], R5 ;  /* 0xffffff0559007387 */ /* 0x0005e40000100000 */
.L_x_183:
[----:B------:R-:W-:-:S13]  /*7420*/  LOP3.LUT P1, RZ, R168, 0x1000, RZ, 0xc0, !PT ;  /* 0x00001000a8ff7812 */ /* 0x000fda000782c0ff */
[----:B------:R-:W-:Y:S05]  /*7430*/  @!P1 BRA `(.L_x_184) ;  /* 0x0000000000149947 */ /* 0x000fea0003800000 */
[----:B--234-:R-:W2:Y:S02]  /*7440*/  LDL.U8 R5, [R93+-0x1] ;  /* 0xffffff005d057983 */ /* 0x01cea40000100000 */
[----:B--2---:R-:W-:-:S13]  /*7450*/  ISETP.NE.AND P1, PT, R5, RZ, PT ;  /* 0x000000ff0500720c */ /* 0x004fda0003f25270 */
[----:B------:R-:W-:Y:S05]  /*7460*/  @P1 BRA `(.L_x_6) ;  /* 0x0000003000b41947 */ /* 0x000fea0003800000 */
[----:B------:R-:W-:-:S05]  /*7470*/  IMAD.MOV.U32 R5, RZ, RZ, 0x1 ;  /* 0x00000001ff057424 */ /* 0x000fca00078e00ff */
[----:B------:R2:W-:Y:S02]  /*7480*/  STL.U8 [R93+-0x1], R5 ;  /* 0xffffff055d007387 */ /* 0x0005e40000100000 */
.L_x_184:
[----:B------:R-:W-:-:S13]  /*7490*/  LOP3.LUT P1, RZ, R167, 0x80000, RZ, 0xc0, !PT ;  /* 0x00080000a7ff7812 */ /* 0x000fda000782c0ff */
[----:B------:R-:W-:Y:S05]  /*74a0*/  @!P1 BRA `(.L_x_185) ;  /* 0x0000000000149947 */ /* 0x000fea0003800000 */
[----:B--234-:R-:W2:Y:S02]  /*74b0*/  LDL.U8 R5, [R97+-0x1] ;  /* 0xffffff0061057983 */ /* 0x01cea40000100000 */
[----:B--2---:R-:W-:-:S13]  /*74c0*/  ISETP.NE.AND P1, PT, R5, RZ, PT ;  /* 0x000000ff0500720c */ /* 0x004fda0003f25270 */
[----:B------:R-:W-:Y:S05]  /*74d0*/  @P1 BRA `(.L_x_6) ;  /* 0x0000003000981947 */ /* 0x000fea0003800000 */
[----:B------:R-:W-:-:S05]  /*74e0*/  IMAD.MOV.U32 R5, RZ, RZ, 0x1 ;  /* 0x00000001ff057424 */ /* 0x000fca00078e00ff */
[----:B------:R2:W-:Y:S02]  /*74f0*/  STL.U8 [R97+-0x1], R5 ;  /* 0xffffff0561007387 */ /* 0x0005e40000100000 */
.L_x_185:
[----:B------:R-:W-:Y:S05]  /*7500*/  @!P4 BRA `(.L_x_186) ;  /* 0x000000000014c947 */ /* 0x000fea0003800000 */
[----:B--234-:R-:W2:Y:S02]  /*7510*/  LDL.U8 R5, [R141+-0x1] ;  /* 0xffffff008d057983 */ /* 0x01cea40000100000 */
[----:B--2---:R-:W-:-:S13]  /*7520*/  ISETP.NE.AND P1, PT, R5, RZ, PT ;  /* 0x000000ff0500720c */ /* 0x004fda0003f25270 */
[----:B------:R-:W-:Y:S05]  /*7530*/  @P1 BRA `(.L_x_6) ;  /* 0x0000003000801947 */ /* 0x000fea0003800000 */
[----:B------:R-:W-:-:S05]  /*7540*/  IMAD.MOV.U32 R5, RZ, RZ, 0x1 ;  /* 0x00000001ff057424 */ /* 0x000fca00078e00ff */
[----:B------:R2:W-:Y:S02]  /*7550*/  STL.U8 [R141+-0x1], R5 ;  /* 0xffffff058d007387 */ /* 0x0005e40000100000 */
.L_x_186:
        /* <DEDUP_REMOVED lines=17> */
.L_x_187:
[----:B------:R-:W-:Y:S01]  /*7670*/  ISETP.NE.AND P2, PT, R160, RZ, PT ;  /* 0x000000ffa000720c */ /* 0x000fe20003f45270 */
[----:B--2---:R-:W-:-:S12]  /*7680*/  IMAD.IADD R7, R1, 0x1, R160 ;  /* 0x0000000101077824 */ /* 0x004fd800078e02a0 */
[----:B------:R-:W-:Y:S05]  /*7690*/  @!P2 BRA `(.L_x_188) ;  /* 0x000000000014a947 */ /* 0x000fea0003800000 */
[----:B------:R-:W2:Y:S02]  /*76a0*/  LDL.U8 R9, [R7+-0x1] ;  /* 0xffffff0007097983 */ /* 0x000ea40000100000 */
[----:B--2---:R-:W-:-:S13]  /*76b0*/  ISETP.NE.AND P3, PT, R9, RZ, PT ;  /* 0x000000ff0900720c */ /* 0x004fda0003f65270 */
[----:B------:R-:W-:Y:S05]  /*76c0*/  @P3 BRA `(.L_x_6) ;  /* 0x00000030001c3947 */ /* 0x000fea0003800000 */
[----:B------:R-:W-:-:S05]  /*76d0*/  IMAD.MOV.U32 R9, RZ, RZ, 0x1 ;  /* 0x00000001ff097424 */ /* 0x000fca00078e00ff */
[----:B------:R2:W-:Y:S02]  /*76e0*/  STL.U8 [R7+-0x1], R9 ;  /* 0xffffff0907007387 */ /* 0x0005e40000100000 */
.L_x_188:
[----:B------:R-:W-:-:S13]  /*76f0*/  LOP3.LUT P3, RZ, R169, 0x80, RZ, 0xc0, !PT ;  /* 0x00000080a9ff7812 */ /* 0x000fda000786c0ff */
[----:B------:R-:W-:Y:S05]  /*7700*/  @!P3 BRA `(.L_x_189) ;  /* 0x000000000014b947 */ /* 0x000fea0003800000 */
[----:B--2---:R-:W2:Y:S02]  /*7710*/  LDL.U8 R9, [R61+-0x1] ;  /* 0xffffff003d097983 */ /* 0x004ea40000100000 */
[----:B--2---:R-:W-:-:S13]  /*7720*/  ISETP.NE.AND P3, PT, R9, RZ, PT ;  /* 0x000000ff0900720c */ /* 0x004fda0003f65270 */
[----:B------:R-:W-:Y:S05]  /*7730*/  @P3 BRA `(.L_x_6) ;  /* 0x0000003000003947 */ /* 0x000fea0003800000 */
[----:B------:R-:W-:-:S05]  /*7740*/  IMAD.MOV.U32 R9, RZ, RZ, 0x1 ;  /* 0x00000001ff097424 */ /* 0x000fca00078e00ff */
[----:B------:R3:W-:Y:S02]  /*7750*/  STL.U8 [R61+-0x1], R9 ;  /* 0xffffff093d007387 */ /* 0x0007e40000100000 */
.L_x_189:
[----:B------:R-:W-:-:S13]  /*7760*/  LOP3.LUT P3, RZ, R169, 0x10, RZ, 0xc0, !PT ;  /* 0x00000010a9ff7812 */ /* 0x000fda000786c0ff */
[----:B------:R-:W-:Y:S05]  /*7770*/  @!P3 BRA `(.L_x_190) ;  /* 0x000000000014b947 */ /* 0x000fea0003800000 */
[----:B--23--:R-:W2:Y:S02]  /*7780*/  LDL.U8 R9, [R71+-0x1] ;  /* 0xffffff0047097983 */ /* 0x00cea40000100000 */
[----:B--2---:R-:W-:-:S13]  /*7790*/  ISETP.NE.AND P3, PT, R9, RZ, PT ;  /* 0x000000ff0900720c */ /* 0x004fda0003f65270 */
[----:B------:R-:W-:Y:S05]  /*77a0*/  @P3 BRA `(.L_x_6) ;  /* 0x0000002c00e43947 */ /* 0x000fea0003800000 */
[----:B------:R-:W-:-:S05]  /*77b0*/  IMAD.MOV.U32 R9, RZ, RZ, 0x1 ;  /* 0x00000001ff097424 */ /* 0x000fca00078e00ff */
[----:B------:R4:W-:Y:S02]  /*77c0*/  STL.U8 [R71+-0x1], R9 ;  /* 0xffffff0947007387 */ /* 0x0009e40000100000 */
.L_x_190:
[----:B------:R-:W-:-:S13]  /*77d0*/  LOP3.LUT P3, RZ, R168, 0x20000000, RZ, 0xc0, !PT ;  /* 0x20000000a8ff7812 */ /* 0x000fda000786c0ff */
[----:B------:R-:W-:Y:S05]  /*77e0*/  @!P3 BRA `(.L_x_191) ;  /* 0x000000000014b947 */ /* 0x000fea0003800000 */
[----:B--234-:R-:W2:Y:S02]  /*77f0*/  LDL.U8 R9, [R79+-0x1] ;  /* 0xffffff004f097983 */ /* 0x01cea40000100000 */
[----:B--2---:R-:W-:-:S13]  /*7800*/  ISETP.NE.AND P3, PT, R9, RZ, PT ;  /* 0x000000ff0900720c */ /* 0x004fda0003f65270 */
[----:B------:R-:W-:Y:S05]  /*7810*/  @P3 BRA `(.L_x_6) ;  /* 0x0000002c00c83947 */ /* 0x000fea0003800000 */
[----:B------:R-:W-:-:S05]  /*7820*/  IMAD.MOV.U32 R9, RZ, RZ, 0x1 ;  /* 0x00000001ff097424 */ /* 0x000fca00078e00ff */
[----:B------:R2:W-:Y:S02]  /*7830*/  STL.U8 [R79+-0x1], R9 ;  /* 0xffffff094f007387 */ /* 0x0005e40000100000 */
.L_x_191:
[----:B------:R-:W-:-:S13]  /*7840*/  LOP3.LUT P3, RZ, R168, 0x800000, RZ, 0xc0, !PT ;  /* 0x00800000a8ff7812 */ /* 0x000fda000786c0ff */
[----:B------:R-:W-:Y:S05]  /*7850*/  @!P3 BRA `(.L_x_192) ;  /* 0x000000000014b947 */ /* 0x000fea0003800000 */
[----:B--234-:R-:W2:Y:S02]  /*7860*/  LDL.U8 R9, [R85+-0x1] ;  /* 0xffffff0055097983 */ /* 0x01cea40000100000 */
[----:B--2---:R-:W-:-:S13]  /*7870*/  ISETP.NE.AND P3, PT, R9, RZ, PT ;  /* 0x000000ff0900720c */ /* 0x004fda0003f65270 */
[----:B------:R-:W-:Y:S05]  /*7880*/  @P3 BRA `(.L_x_6) ;  /* 0x0000002c00ac3947 */ /* 0x000fea0003800000 */
[----:B------:R-:W-:-:S05]  /*7890*/  IMAD.MOV.U32 R9, RZ, RZ, 0x1 ;  /* 0x00000001ff097424 */ /* 0x000fca00078e00ff */
[----:B------:R2:W-:Y:S02]  /*78a0*/  STL.U8 [R85+-0x1], R9 ;  /* 0xffffff0955007387 */ /* 0x0005e40000100000 */
.L_x_192:
[----:B------:R-:W-:-:S13]  /*78b0*/  LOP3.LUT P3, RZ, R168, 0x10, RZ, 0xc0, !PT ;  /* 0x00000010a8ff7812 */ /* 0x000fda000786c0ff */
[----:B------:R-:W-:Y:S05]  /*78c0*/  @!P3 BRA `(.L_x_193) ;  /* 0x000000000014b947 */ /* 0x000fea0003800000 */
[----:B--234-:R-:W2:Y:S02]  /*78d0*/  LDL.U8 R9, [R91+-0x1] ;  /* 0xffffff005b097983 */ /* 0x01cea40000100000 */
[----:B--2---:R-:W-:-:S13]  /*78e0*/  ISETP.NE.AND P3, PT, R9, RZ, PT ;  /* 0x000000ff0900720c */ /* 0x004fda0003f65270 */
[----:B------:R-:W-:Y:S05]  /*78f0*/  @P3 BRA `(.L_x_6) ;  /* 0x0000002c00903947 */ /* 0x000fea0003800000 */
[----:B------:R-:W-:-:S05]  /*7900*/  IMAD.MOV.U32 R9, RZ, RZ, 0x1 ;  /* 0x00000001ff097424 */ /* 0x000fca00078e00ff */
[----:B------:R2:W-:Y:S02]  /*7910*/  STL.U8 [R91+-0x1], R9 ;  /* 0xffffff095b007387 */ /* 0x0005e40000100000 */
.L_x_193:
[----:B------:R-:W-:-:S13]  /*7920*/  LOP3.LUT P3, RZ, R167, 0x4000, RZ, 0xc0, !PT ;  /* 0x00004000a7ff7812 */ /* 0x000fda000786c0ff */
[----:B------:R-:W-:Y:S05]  /*7930*/  @!P3 BRA `(.L_x_194) ;  /* 0x000000000014b947 */ /* 0x000fea0003800000 */
[----:B--234-:R-:W2:Y:S02]  /*7940*/  LDL.U8 R9, [R95+-0x1] ;  /* 0xffffff005f097983 */ /* 0x01cea40000100000 */
[----:B--2---:R-:W-:-:S13]  /*7950*/  ISETP.NE.AND P3, PT, R9, RZ, PT ;  /* 0x000000ff0900720c */ /* 0x004fda0003f65270 */
[----:B------:R-:W-:Y:S05]  /*7960*/  @P3 BRA `(.L_x_6) ;  /* 0x0000002c00743947 */ /* 0x000fea0003800000 */
[----:B------:R-:W-:-:S05]  /*7970*/  IMAD.MOV.U32 R9, RZ, RZ, 0x1 ;  /* 0x00000001ff097424 */ /* 0x000fca00078e00ff */
[----:B------:R2:W-:Y:S02]  /*7980*/  STL.U8 [R95+-0x1], R9 ;  /* 0xffffff095f007387 */ /* 0x0005e40000100000 */
.L_x_194:
[----:B------:R-:W-:Y:S05]  /*7990*/  @!P5 BRA `(.L_x_195) ;  /* 0x000000000014d947 */ /* 0x000fea0003800000 */
[----:B--234-:R-:W2:Y:S02]  /*79a0*/  LDL.U8 R9, [R99+-0x1] ;  /* 0xffffff0063097983 */ /* 0x01cea40000100000 */
[----:B--2---:R-:W-:-:S13]  /*79b0*/  ISETP.NE.AND P3, PT, R9, RZ, PT ;  /* 0x000000ff0900720c */ /* 0x004fda0003f65270 */
[----:B------:R-:W-:Y:S05]  /*79c0*/  @P3 BRA `(.L_x_6) ;  /* 0x0000002c005c3947 */ /* 0x000fea0003800000 */
[----:B------:R-:W-:-:S05]  /*79d0*/  IMAD.MOV.U32 R9, RZ, RZ, 0x1 ;  /* 0x00000001ff097424 */ /* 0x000fca00078e00ff */
[----:B------:R2:W-:Y:S02]  /*79e0*/  STL.U8 [R99+-0x1], R9 ;  /* 0xffffff0963007387 */ /* 0x0005e40000100000 */
.L_x_195:
[----:B------:R0:W-:Y:S01]  /*79f0*/  STL.U8 [R1], RZ ;  /* 0x000000ff01007387 */ /* 0x0001e20000100000 */
[----:B------:R-:W-:-:S03]  /*7a00*/  ISETP.NE.AND P3, PT, R24, RZ, PT ;  /* 0x000000ff1800720c */ /* 0x000fc60003f65270 */
        /* <DEDUP_REMOVED lines=9> */
[----:B------:R-:W-:-:S05]  /*7aa0*/  IMAD.IADD R24, R1, 0x1, R24 ;  /* 0x0000000101187824 */ /* 0x000fca00078e0218 */
[----:B--234-:R-:W2:Y:S02]  /*7ab0*/  LDL.U8 R9, [R24+-0x1] ;  /* 0xffffff0018097983 */ /* 0x01cea40000100000 */
[----:B--2---:R-:W-:-:S13]  /*7ac0*/  ISETP.NE.AND P3, PT, R9, RZ, PT ;  /* 0x000000ff0900720c */ /* 0x004fda0003f65270 */
[----:B------:R-:W-:Y:S05]  /*7ad0*/  @P3 BRA `(.L_x_6) ;  /* 0x0000002c00183947 */ /* 0x000fea0003800000 */
[----:B------:R-:W-:-:S05]  /*7ae0*/  IMAD.MOV.U32 R9, RZ, RZ, 0x1 ;  /* 0x00000001ff097424 */ /* 0x000fca00078e00ff */
[----:B------:R2:W-:Y:S02]  /*7af0*/  STL.U8 [R24+-0x1], R9 ;  /* 0xffffff0918007387 */ /* 0x0005e40000100000 */
.L_x_196:
[----:B------:R-:W-:-:S13]  /*7b00*/  ISETP.NE.AND P3, PT, R26, RZ, PT ;  /* 0x000000ff1a00720c */ /* 0x000fda0003f65270 */
[----:B------:R-:W-:Y:S05]  /*7b10*/  @!P3 BRA `(.L_x_197) ;  /* 0x000000000018b947 */ /* 0x000fea0003800000 */
[----:B------:R-:W-:-:S05]  /*7b20*/  IMAD.IADD R26, R1, 0x1, R26 ;  /* 0x00000001011a7824 */ /* 0x000fca00078e021a */
[----:B--234-:R-:W2:Y:S02]  /*7b30*/  LDL.U8 R9, [R26+-0x1] ;  /* 0xffffff001a097983 */ /* 0x01cea40000100000 */
[----:B--2---:R-:W-:-:S13]  /*7b40*/  ISETP.NE.AND P3, PT, R9, RZ, PT ;  /* 0x000000ff0900720c */ /* 0x004fda0003f65270 */
[----:B------:R-:W-:Y:S05]  /*7b50*/  @P3 BRA `(.L_x_6) ;  /* 0x0000002800f83947 */ /* 0x000fea0003800000 */
[----:B------:R-:W-:-:S05]  /*7b60*/  IMAD.MOV.U32 R13, RZ, RZ, 0x1 ;  /* 0x00000001ff0d7424 */ /* 0x000fca00078e00ff */
[----:B------:R2:W-:Y:S02]  /*7b70*/  STL.U8 [R26+-0x1], R13 ;  /* 0xffffff0d1a007387 */ /* 0x0005e40000100000 */
.L_x_197:
        /* <DEDUP_REMOVED lines=8> */
.L_x_198:
        /* <DEDUP_REMOVED lines=8> */
.L_x_199:
        /* <DEDUP_REMOVED lines=8> */
.L_x_200:
        /* <DEDUP_REMOVED lines=8> */
.L_x_201:
        /* <DEDUP_REMOVED lines=8> */
.L_x_202:
        /* <DEDUP_REMOVED lines=8> */
.L_x_203:
        /* <DEDUP_REMOVED lines=8> */
.L_x_204:
        /* <DEDUP_REMOVED lines=17> */
.L_x_205:
[----:B------:R-:W-:-:S13]  /*8010*/  ISETP.NE.AND P3, PT, R4, RZ, PT ;  /* 0x000000ff0400720c */ /* 0x000fda0003f65270 */
[----:B------:R-:W-:Y:S05]  /*8020*/  @!P3 BRA `(.L_x_206) ;  /* 0x000000000018b947 */ /* 0x000fea0003800000 */
[----:B------:R-:W-:-:S05]  /*8030*/  IMAD.IADD R4, R1, 0x1, R4 ;  /* 0x0000000101047824 */ /* 0x000fca00078e0204 */
[----:B--2---:R-:W2:Y:S02]  /*8040*/  LDL.U8 R2, [R4+-0x1] ;  /* 0xffffff0004027983 */ /* 0x004ea40000100000 */
[----:B--2---:R-:W-:-:S13]  /*8050*/  ISETP.NE.AND P3, PT, R2, RZ, PT ;  /* 0x000000ff0200720c */ /* 0x004fda0003f65270 */
[----:B------:R-:W-:Y:S05]  /*8060*/  @P3 BRA `(.L_x_6) ;  /* 0x0000002400b43947 */ /* 0x000fea0003800000 */
[----:B------:R-:W-:-:S05]  /*8070*/  IMAD.MOV.U32 R2, RZ, RZ, 0x1 ;  /* 0x00000001ff027424 */ /* 0x000fca00078e00ff */
[----:B------:R2:W-:Y:S02]  /*8080*/  STL.U8 [R4+-0x1], R2 ;  /* 0xffffff0204007387 */ /* 0x0005e40000100000 */
.L_x_206:
        /* <DEDUP_REMOVED lines=8> */
.L_x_207:
        /* <DEDUP_REMOVED lines=8> */
.L_x_208:
        /* <DEDUP_REMOVED lines=8> */
.L_x_209:
        /* <DEDUP_REMOVED lines=8> */
.L_x_210:
        /* <DEDUP_REMOVED lines=8> */
.L_x_211:
        /* <DEDUP_REMOVED lines=8> */
.L_x_212:
        /* <DEDUP_REMOVED lines=8> */
.L_x_213:
        /* <DEDUP_REMOVED lines=12> */
[----:B--2---:R-:W2:Y:S02]  /*84d0*/  LDL.U8 R2, [R0+-0x1] ;  /* 0xffffff0000027983 */ /* 0x004ea40000100000 */
[----:B--2---:R-:W-:-:S13]  /*84e0*/  ISETP.NE.AND P3, PT, R2, RZ, PT ;  /* 0x000000ff0200720c */ /* 0x004fda0003f65270 */
[----:B------:R-:W-:Y:S05]  /*84f0*/  @P3 BRA `(.L_x_6) ;  /* 0x0000002000903947 */ /* 0x000fea0003800000 */
[----:B------:R-:W-:-:S05]  /*8500*/  IMAD.MOV.U32 R2, RZ, RZ, 0x1 ;  /* 0x00000001ff027424 */ /* 0x000fca00078e00ff */
[----:B------:R2:W-:Y:S02]  /*8510*/  STL.U8 [R0+-0x1], R2 ;  /* 0xffffff0200007387 */ /* 0x0005e40000100000 */
.L_x_214:
[----:B------:R-:W-:Y:S05]  /*8520*/  @!P0 BRA `(.L_x_215) ;  /* 0x0000000000148947 */ /* 0x000fea0003800000 */
[----:B--2---:R-:W2:Y:S02]  /*8530*/  LDL.U8 R0, [R3+-0x1] ;  /* 0xffffff0003007983 */ /* 0x004ea40000100000 */
[----:B--2---:R-:W-:-:S13]  /*8540*/  ISETP.NE.AND P0, PT, R0, RZ, PT ;  /* 0x000000ff0000720c */ /* 0x004fda0003f05270 */
[----:B------:R-:W-:Y:S05]  /*8550*/  @P0 BRA `(.L_x_6) ;  /* 0x0000002000780947 */ /* 0x000fea0003800000 */
[----:B------:R-:W-:-:S05]  /*8560*/  IMAD.MOV.U32 R0, RZ, RZ, 0x1 ;  /* 0x00000001ff007424 */ /* 0x000fca00078e00ff */
[----:B------:R2:W-:Y:S02]  /*8570*/  STL.U8 [R3+-0x1], R0 ;  /* 0xffffff0003007387 */ /* 0x0005e40000100000 */
.L_x_215:
[----:B------:R-:W-:Y:S05]  /*8580*/  @!P1 BRA `(.L_x_216) ;  /* 0x0000000000149947 */ /* 0x000fea0003800000 */
[----:B--2---:R-:W2:Y:S02]  /*8590*/  LDL.U8 R0, [R5+-0x1] ;  /* 0xffffff0005007983 */ /* 0x004ea40000100000 */
[----:B--2---:R-:W-:-:S13]  /*85a0*/  ISETP.NE.AND P0, PT, R0, RZ, PT ;  /* 0x000000ff0000720c */ /* 0x004fda0003f05270 */
[----:B------:R-:W-:Y:S05]  /*85b0*/  @P0 BRA `(.L_x_6) ;  /* 0x0000002000600947 */ /* 0x000fea0003800000 */
[----:B------:R-:W-:-:S05]  /*85c0*/  IMAD.MOV.U32 R0, RZ, RZ, 0x1 ;  /* 0x00000001ff007424 */ /* 0x000fca00078e00ff */
[----:B------:R2:W-:Y:S02]  /*85d0*/  STL.U8 [R5+-0x1], R0 ;  /* 0xffffff0005007387 */ /* 0x0005e40000100000 */
.L_x_216:
        /* <DEDUP_REMOVED lines=8> */
.L_x_217:
        /* <DEDUP_REMOVED lines=8> */
.L_x_218:
[----:B------:R-:W-:Y:S05]  /*86e0*/  @!P2 BRA `(.L_x_219) ;  /* 0x000000000014a947 */ /* 0x000fea0003800000 */
[----:B--2---:R-:W2:Y:S02]  /*86f0*/  LDL.U8 R0, [R7+-0x1] ;  /* 0xffffff0007007983 */ /* 0x004ea40000100000 */
[----:B--2---:R-:W-:-:S13]  /*8700*/  ISETP.NE.AND P0, PT, R0, RZ, PT ;  /* 0x000000ff0000720c */ /* 0x004fda0003f05270 */
[----:B------:R-:W-:Y:S05]  /*8710*/  @P0 BRA `(.L_x_6) ;  /* 0x0000002000080947 */ /* 0x000fea0003800000 */
[----:B------:R-:W-:-:S05]  /*8720*/  IMAD.MOV.U32 R0, RZ, RZ, 0x1 ;  /* 0x00000001ff007424 */ /* 0x000fca00078e00ff */
[----:B------:R2:W-:Y:S02]  /*8730*/  STL.U8 [R7+-0x1], R0 ;  /* 0xffffff0007007387 */ /* 0x0005e40000100000 */
.L_x_219:
        /* <DEDUP_REMOVED lines=8> */
.L_x_220:
        /* <DEDUP_REMOVED lines=8> */
.L_x_221:
        /* <DEDUP_REMOVED lines=8> */
.L_x_222:
        /* <DEDUP_REMOVED lines=17> */
.L_x_223:
        /* <DEDUP_REMOVED lines=8> */
.L_x_224:
        /* <DEDUP_REMOVED lines=8> */
.L_x_225:
        /* <DEDUP_REMOVED lines=8> */
.L_x_226:
        /* <DEDUP_REMOVED lines=8> */
.L_x_227:
[----:B------:R-:W-:-:S13]  /*8bd0*/  ISETP.NE.AND P0, PT, R122, RZ, PT ;  /* 0x000000ff7a00720c */ /* 0x000fda0003f05270 */
[----:B------:R-:W-:Y:S05]  /*8be0*/  @!P0 BRA `(.L_x_228) ;  /* 0x0000000000188947 */ /* 0x000fea0003800000 */
[----:B------:R-:W-:-:S05]  /*8bf0*/  IMAD.IADD R122, R1, 0x1, R122 ;  /* 0x00000001017a7824 */ /* 0x000fca00078e027a */
[----:B--2---:R-:W2:Y:S02]  /*8c00*/  LDL.U8 R0, [R122+-0x1] ;  /* 0xffffff007a007983 */ /* 0x004ea40000100000 */
[----:B--2---:R-:W-:-:S13]  /*8c10*/  ISETP.NE.AND P0, PT, R0, RZ, PT ;  /* 0x000000ff0000720c */ /* 0x004fda0003f05270 */
[----:B------:R-:W-:Y:S05]  /*8c20*/  @P0 BRA `(.L_x_6) ;  /* 0x0000001800c40947 */ /* 0x000fea0003800000 */
[----:B---3--:R-:W-:-:S05]  /*8c30*/  IMAD.MOV.U32 R61, RZ, RZ, 0x1 ;  /* 0x00000001ff3d7424 */ /* 0x008fca00078e00ff */
[----:B------:R2:W-:Y:S02]  /*8c40*/  STL.U8 [R122+-0x1], R61 ;  /* 0xffffff3d7a007387 */ /* 0x0005e40000100000 */
.L_x_228:
        /* <DEDUP_REMOVED lines=8> */
.L_x_229:
        /* <DEDUP_REMOVED lines=8> */
.L_x_230:
        /* <DEDUP_REMOVED lines=8> */
.L_x_231:
        /* <DEDUP_REMOVED lines=17> */
.L_x_232:
        /* <DEDUP_REMOVED lines=8> */
.L_x_233:
        /* <DEDUP_REMOVED lines=8> */
.L_x_234:
        /* <DEDUP_REMOVED lines=8> */
.L_x_235:
        /* <DEDUP_REMOVED lines=8> */
.L_x_236:
        /* <DEDUP_REMOVED lines=8> */
.L_x_237:
        /* <DEDUP_REMOVED lines=8> */
.L_x_238:
        /* <DEDUP_REMOVED lines=8> */
.L_x_239:
        /* <DEDUP_REMOVED lines=8> */
.L_x_240:
        /* <DEDUP_REMOVED lines=17> */
.L_x_241:
        /* <DEDUP_REMOVED lines=8> */
.L_x_242:
        /* <DEDUP_REMOVED lines=8> */
.L_x_243:
        /* <DEDUP_REMOVED lines=8> */
.L_x_244:
        /* <DEDUP_REMOVED lines=8> */
.L_x_245:
        /* <DEDUP_REMOVED lines=8> */
.L_x_246:
        /* <DEDUP_REMOVED lines=8> */
.L_x_247:
        /* <DEDUP_REMOVED lines=8> */
.L_x_248:
        /* <DEDUP_REMOVED lines=8> */
.L_x_249:
        /* <DEDUP_REMOVED lines=17> */
.L_x_250:
        /* <DEDUP_REMOVED lines=8> */
.L_x_251:
        /* <DEDUP_REMOVED lines=8> */
.L_x_252:
        /* <DEDUP_REMOVED lines=8> */
.L_x_253:
        /* <DEDUP_REMOVED lines=8> */
.L_x_254:
        /* <DEDUP_REMOVED lines=8> */
.L_x_255:
        /* <DEDUP_REMOVED lines=8> */
.L_x_256:
        /* <DEDUP_REMOVED lines=8> */
.L_x_257:
        /* <DEDUP_REMOVED lines=8> */
.L_x_258:
        /* <DEDUP_REMOVED lines=17> */
.L_x_259:
        /* <DEDUP_REMOVED lines=8> */
.L_x_260:
        /* <DEDUP_REMOVED lines=8> */
.L_x_261:
        /* <DEDUP_REMOVED lines=8> */
.L_x_262:
        /* <DEDUP_REMOVED lines=8> */
.L_x_263:
        /* <DEDUP_REMOVED lines=8> */
.L_x_264:
        /* <DEDUP_REMOVED lines=8> */
.L_x_265:
        /* <DEDUP_REMOVED lines=8> */
.L_x_266:
        /* <DEDUP_REMOVED lines=8> */
.L_x_267:
        /* <DEDUP_REMOVED lines=17> */
.L_x_268:
        /* <DEDUP_REMOVED lines=8> */
.L_x_269:
[----:B------:R-:W-:-:S13]  /*a3a0*/  ISETP.NE.AND P0, PT, R18, RZ, PT ;  /* 0x000000ff1200720c */ /* 0x000fda0003f05270 */
[----:B------:R-:W-:Y:S05]  /*a3b0*/  @!P0 BRA `(.L_x_270) ;  /* 0x0000000000188947 */ /* 0x000fea0003800000 */
[----:B------:R-:W-:-:S05]  /*a3c0*/  IMAD.IADD R18, R1, 0x1, R18 ;  /* 0x0000000101127824 */ /* 0x000fca00078e0212 */
[----:B--2---:R-:W2:Y:S02]  /*a3d0*/  LDL.U8 R0, [R18+-0x1] ;  /* 0xffffff0012007983 */ /* 0x004ea40000100000 */
[----:B--2---:R-:W-:-:S13]  /*a3e0*/  ISETP.NE.AND P0, PT, R0, RZ, PT ;  /* 0x000000ff0000720c */ /* 0x004fda0003f05270 */
[----:B------:R-:W-:Y:S05]  /*a3f0*/  @P0 BRA `(.L_x_6) ;  /* 0x0000000000d00947 */ /* 0x000fea0003800000 */
[----:B---34-:R-:W-:-:S05]  /*a400*/  IMAD.MOV.U32 R9, RZ, RZ, 0x1 ;  /* 0x00000001ff097424 */ /* 0x018fca00078e00ff */
[----:B------:R2:W-:Y:S02]  /*a410*/  STL.U8 [R18+-0x1], R9 ;  /* 0xffffff0912007387 */ /* 0x0005e40000100000 */
.L_x_270:
        /* <DEDUP_REMOVED lines=8> */
.L_x_271:
        /* <DEDUP_REMOVED lines=8> */
.L_x_272:
        /* <DEDUP_REMOVED lines=8> */
.L_x_273:
        /* <DEDUP_REMOVED lines=8> */
.L_x_274:
        /* <DEDUP_REMOVED lines=8> */
.L_x_275:
[----:B------:R-:W-:-:S13]  /*a6a0*/  ISETP.NE.AND P0, PT, R100, RZ, PT ;  /* 0x000000ff6400720c */ /* 0x000fda0003f05270 */
[----:B------:R-:W-:Y:S05]  /*a6b0*/  @!P0 BREAK.RELIABLE B2 ;  /* 0x0000000000028942 */ /* 0x000fea0003800100 */
[----:B------:R-:W-:Y:S05]  /*a6c0*/  @!P0 BRA `(.L_x_33) ;  /* 0x0000000000148947 */ /* 0x000fea0003800000 */
[----:B--2---:R-:W-:-:S06]  /*a6d0*/  IMAD.IADD R0, R1, 0x1, R100 ;  /* 0x0000000101007824 */ /* 0x004fcc00078e0264 */
[----:B------:R-:W2:Y:S02]  /*a6e0*/  LDL.U8 R0, [R0+-0x1] ;  /* 0xffffff0000007983 */ /* 0x000ea40000100000 */
[----:B--2---:R-:W-:-:S13]  /*a6f0*/  ISETP.NE.AND P0, PT, R0, RZ, PT ;  /* 0x000000ff0000720c */ /* 0x004fda0003f05270 */
[----:B------:R-:W-:Y:S05]  /*a700*/  @!P0 BREAK.RELIABLE B2 ;  /* 0x0000000000028942 */ /* 0x000fea0003800100 */
[----:B------:R-:W-:Y:S05]  /*a710*/  @P0 BRA `(.L_x_6) ;  /* 0x0000000000080947 */ /* 0x000fea0003800000 */
.L_x_33:
[----:B------:R-:W-:Y:S01]  /*a720*/  VIADD R166, R166, 0x1 ;  /* 0x00000001a6a67836 */ /* 0x000fe20000000000 */
[----:B------:R-:W-:Y:S06]  /*a730*/  BRA `(.L_x_276) ;  /* 0x0000000000187947 */ /* 0x000fec0003800000 */
.L_x_6:
[----:B------:R-:W-:Y:S05]  /*a740*/  BSYNC.RELIABLE B2 ;  /* 0x0000000000027941 */ /* 0x000fea0003800100 */
.L_x_4:
[----:B------:R-:W-:-:S05]  /*a750*/  IMAD.WIDE R2, R27, 0x4, R162 ;  /* 0x000000041b027825 */ /* 0x000fca00078e02a2 */
[----:B------:R-:W2:Y:S02]  /*a760*/  LDG.E R0, desc[UR36][R2.64] ;  /* 0x0000002402007981 */ /* 0x000ea4000c1e1900 */
[----:B--2---:R-:W-:-:S13]  /*a770*/  ISETP.GE.AND P0, PT, R0, 0x9, PT ;  /* 0x000000090000780c */ /* 0x004fda0003f06270 */
[----:B------:R2:W-:Y:S01]  /*a780*/  @P0 STG.E desc[UR36][R2.64], RZ ;  /* 0x000000ff02000986 */ /* 0x0005e2000c101924 */
[----:B------:R-:W-:-:S07]  /*a790*/  @P0 VIADD R166, R166, 0xffffffff ;  /* 0xffffffffa6a60836 */ /* 0x000fce0000000000 */
.L_x_276:
[----:B------:R-:W-:Y:S05]  /*a7a0*/  BSYNC.RECONVERGENT B1 ;  /* 0x0000000000017941 */ /* 0x000fea0003800200 */
.L_x_3:
[----:B------:R-:W-:-:S13]  /*a7b0*/  ISETP.GE.U32.AND P0, PT, R166, R21, PT ;  /* 0x00000015a600720c */ /* 0x000fda0003f06070 */
[----:B------:R-:W-:Y:S05]  /*a7c0*/  @!P0 BRA `(.L_x_277) ;  /* 0xffffff58009c8947 */ /* 0x000fea000383ffff */
.L_x_2:
[----:B------:R-:W-:Y:S05]  /*a7d0*/  BSYNC.RECONVERGENT B0 ;  /* 0x0000000000007941 */ /* 0x000fea0003800200 */
.L_x_1:
[----:B------:R-:W-:Y:S01]  /*a7e0*/  ISETP.NE.AND P0, PT, R166, R21, PT ;  /* 0x00000015a600720c */ /* 0x000fe20003f05270 */
[----:B------:R-:W-:-:S12]  /*a7f0*/  BSSY.RECONVERGENT B6, `(.L_x_278) ;  /* 0x00000b7000067945 */ /* 0x000fd80003800200 */
[----:B------:R-:W-:Y:S05]  /*a800*/  @P0 BRA `(.L_x_279) ;  /* 0x0000000800d40947 */ /* 0x000fea0003800000 */
[----:B------:R-:W5:Y:S01]  /*a810*/  LDCU.64 UR4, c[0x0][0x3a8] ;  /* 0x00007500ff0477ac */ /* 0x000f620008000a00 */
[----:B--2---:R-:W-:Y:S02]  /*a820*/  MOV R0, 0x0 ;  /* 0x0000000000007802 */ /* 0x004fe40000000f00 */
[----:B------:R-:W-:Y:S01]  /*a830*/  CS2R R6, SRZ ;  /* 0x0000000000067805 */ /* 0x000fe2000001ff00 */
[----:B------:R-:W2:Y:S01]  /*a840*/  LDCU.64 UR6, c[0x4][0x10] ;  /* 0x01000200ff0677ac */ /* 0x000ea20008000a00 */
[----:B------:R0:W0:Y:S01]  /*a850*/  LDC.64 R2, c[0x4][R0] ;  /* 0x0100000000027b82 */ /* 0x0000220000000a00 */
[----:B-----5:R-:W-:-:S04]  /*a860*/  UIADD3 UR4, UP0, UPT, UR4, 0x8, URZ ;  /* 0x0000000804047890 */ /* 0x020fc8000ff1e0ff */
[----:B------:R-:W-:Y:S01]  /*a870*/  UIADD3.X UR5, UPT, UPT, URZ, UR5, URZ, UP0, !UPT ;  /* 0x00000005ff057290 */ /* 0x000fe200087fe4ff */
[----:B--2---:R-:W-:Y:S02]  /*a880*/  IMAD.U32 R4, RZ, RZ, UR6 ;  /* 0x00000006ff047e24 */ /* 0x004fe4000f8e00ff */
[----:B------:R-:W-:Y:S02]  /*a890*/  IMAD.U32 R5, RZ, RZ, UR7 ;  /* 0x00000007ff057e24 */ /* 0x000fe4000f8e00ff */
[----:B------:R-:W-:Y:S02]  /*a8a0*/  IMAD.U32 R16, RZ, RZ, UR4 ;  /* 0x00000004ff107e24 */ /* 0x000fe4000f8e00ff */
[----:B------:R-:W-:-:S07]  /*a8b0*/  IMAD.U32 R17, RZ, RZ, UR5 ;  /* 0x00000005ff117e24 */ /* 0x000fce000f8e00ff */
[----:B------:R-:W-:-:S07]  /*a8c0*/  LEPC R20, `(.L_x_280) ;  /* 0x000000001014794e */ /* 0x000fce0000000000 */
[----:B01-34-:R-:W-:Y:S05]  /*a8d0*/  CALL.ABS.NOINC R2 ;  /* 0x0000000002007343 */ /* 0x01bfea0003c00000 */
.L_x_280:
[----:B------:R-:W0:Y:S01]  /*a8e0*/  LDCU.64 UR4, c[0x0][0x380] ;  /* 0x00007000ff0477ac */ /* 0x000e220008000a00 */
[----:B------:R-:W1:Y:S01]  /*a8f0*/  LDC.64 R2, c[0x0][0x3a0] ;  /* 0x0000e800ff027b82 */ /* 0x000e620000000a00 */
[----:B------:R-:W-:Y:S01]  /*a900*/  IMAD.MOV.U32 R19, RZ, RZ, 0x1 ;  /* 0x00000001ff137424 */ /* 0x000fe200078e00ff */
[----:B0-----:R-:W-:-:S04]  /*a910*/  LEA R4, P0, R25, UR4, 0x2 ;  /* 0x0000000419047c11 */ /* 0x001fc8000f8010ff */
[----:B------:R-:W-:Y:S01]  /*a920*/  LEA.HI.X R5, R25, UR5, R164, 0x2, P0 ;  /* 0x0000000519057c11 */ /* 0x000fe200080f14a4 */
[----:B-1----:R0:W-:Y:S04]  /*a930*/  STG.E desc[UR36][R2.64], R19 ;  /* 0x0000001302007986 */ /* 0x0021e8000c101924 */
[----:B------:R-:W2:Y:S04]  /*a940*/  LDG.E R7, desc[UR36][R4.64] ;  /* 0x0000002404077981 */ /* 0x000ea8000c1e1900 */
[----:B--2---:R1:W-:Y:S04]  /*a950*/  STG.E desc[UR36][R16.64+-0x8], R7 ;  /* 0xfffff80710007986 */ /* 0x0043e8000c101924 */
[----:B------:R-:W2:Y:S04]  /*a960*/  LDG.E R9, desc[UR36][R4.64+0x4] ;  /* 0x0000042404097981 */ /* 0x000ea8000c1e1900 */
[----:B--2---:R2:W-:Y:S04]  /*a970*/  STG.E desc[UR36][R16.64+-0x4], R9 ;  /* 0xfffffc0910007986 */ /* 0x0045e8000c101924 */
[----:B------:R-:W3:Y:S04]  /*a980*/  LDG.E R11, desc[UR36][R4.64+0x8] ;  /* 0x00000824040b7981 */ /* 0x000ee8000c1e1900 */
[----:B---3--:R3:W-:Y:S04]  /*a990*/  STG.E desc[UR36][R16.64], R11 ;  /* 0x0000000b10007986 */ /* 0x0087e8000c101924 */
[----:B------:R-:W4:Y:S04]  /*a9a0*/  LDG.E R13, desc[UR36][R4.64+0xc] ;  /* 0x00000c24040d7981 */ /* 0x000f28000c1e1900 */
[----:B----4-:R4:W-:Y:S04]  /*a9b0*/  STG.E desc[UR36][R16.64+0x4], R13 ;  /* 0x0000040d10007986 */ /* 0x0109e8000c101924 */
[----:B------:R-:W5:Y:S04]  /*a9c0*/  LDG.E R15, desc[UR36][R4.64+0x10] ;  /* 0x00001024040f7981 */ /* 0x000f68000c1e1900 */
[----:B-----5:R5:W-:Y:S04]  /*a9d0*/  STG.E desc[UR36][R16.64+0x8], R15 ;  /* 0x0000080f10007986 */ /* 0x020be8000c101924 */
[----:B0-----:R-:W2:Y:S04]  /*a9e0*/  LDG.E R3, desc[UR36][R4.64+0x14] ;  /* 0x0000142404037981 */ /* 0x001ea8000c1e1900 */
[----:B--2---:R0:W-:Y:S04]  /*a9f0*/  STG.E desc[UR36][R16.64+0xc], R3 ;  /* 0x00000c0310007986 */ /* 0x0041e8000c101924 */
[----:B-1----:R-:W2:Y:S04]  /*aa00*/  LDG.E R7, desc[UR36][R4.64+0x18] ;  /* 0x0000182404077981 */ /* 0x002ea8000c1e1900 */
[----:B--2---:R1:W-:Y:S04]  /*aa10*/  STG.E desc[UR36][R16.64+0x10], R7 ;  /* 0x0000100710007986 */ /* 0x0043e8000c101924 */
[----:B------:R-:W2:Y:S04]  /*aa20*/  LDG.E R9, desc[UR36][R4.64+0x1c] ;  /* 0x00001c2404097981 */ /* 0x000ea8000c1e1900 */
[----:B--2---:R2:W-:Y:S04]  /*aa30*/  STG.E desc[UR36][R16.64+0x14], R9 ;  /* 0x0000140910007986 */ /* 0x0045e8000c101924 */
[----:B---3--:R-:W3:Y:S04]  /*aa40*/  LDG.E R11, desc[UR36][R4.64+0x20] ;  /* 0x00002024040b7981 */ /* 0x008ee8000c1e1900 */
[----:B---3--:R3:W-:Y:S04]  /*aa50*/  STG.E desc[UR36][R16.64+0x18], R11 ;  /* 0x0000180b10007986 */ /* 0x0087e8000c101924 */
[----:B----4-:R-:W4:Y:S04]  /*aa60*/  LDG.E R13, desc[UR36][R4.64+0x24] ;  /* 0x00002424040d7981 */ /* 0x010f28000c1e1900 */
[----:B----4-:R4:W-:Y:S04]  /*aa70*/  STG.E desc[UR36][R16.64+0x1c], R13 ;  /* 0x00001c0d10007986 */ /* 0x0109e8000c101924 */
[----:B-----5:R-:W5:Y:S04]  /*aa80*/  LDG.E R15, desc[UR36][R4.64+0x28] ;  /* 0x00002824040f7981 */ /* 0x020f68000c1e1900 */
        /* <DEDUP_REMOVED lines=133> */
[----:B0-----:R-:W5:Y:S04]  /*b2e0*/  LDG.E R3, desc[UR36][R4.64+0x134] ;  /* 0x0001342404037981 */ /* 0x001f68000c1e1900 */
[----:B-----5:R4:W-:Y:S04]  /*b2f0*/  STG.E desc[UR36][R16.64+0x12c], R3 ;  /* 0x00012c0310007986 */ /* 0x0209e8000c101924 */
[----:B-1----:R-:W5:Y:S04]  /*b300*/  LDG.E R7, desc[UR36][R4.64+0x138] ;  /* 0x0001382404077981 */ /* 0x002f68000c1e1900 */
[----:B-----5:R4:W-:Y:S04]  /*b310*/  STG.E desc[UR36][R16.64+0x130], R7 ;  /* 0x0001300710007986 */ /* 0x0209e8000c101924 */
[----:B--2---:R-:W2:Y:S04]  /*b320*/  LDG.E R9, desc[UR36][R4.64+0x13c] ;  /* 0x00013c2404097981 */ /* 0x004ea8000c1e1900 */
[----:B--2---:R4:W-:Y:S04]  /*b330*/  STG.E desc[UR36][R16.64+0x134], R9 ;  /* 0x0001340910007986 */ /* 0x0049e8000c101924 */
[----:B---3--:R-:W2:Y:S04]  /*b340*/  LDG.E R11, desc[UR36][R4.64+0x140] ;  /* 0x00014024040b7981 */ /* 0x008ea8000c1e1900 */
[----:B--2---:R4:W-:Y:S02]  /*b350*/  STG.E desc[UR36][R16.64+0x138], R11 ;  /* 0x0001380b10007986 */ /* 0x0049e4000c101924 */
.L_x_279:
[----:B------:R-:W-:Y:S05]  /*b360*/  BSYNC.RECONVERGENT B6 ;  /* 0x0000000000067941 */ /* 0x000fea0003800200 */
.L_x_278:
[----:B--2-4-:R-:W2:Y:S01]  /*b370*/  LDC.64 R2, c[0x0][0x3a0] ;  /* 0x0000e800ff027b82 */ /* 0x014ea20000000a00 */
[----:B------:R-:W4:Y:S01]  /*b380*/  LDCU UR4, c[0x0][0x388] ;  /* 0x00007100ff0477ac */ /* 0x000f220008000800 */
[----:B--2---:R-:W2:Y:S01]  /*b390*/  LDG.E R2, desc[UR36][R2.64] ;  /* 0x0000002402027981 */ /* 0x004ea2000c1e1900 */
[----:B------:R-:W-:-:S05]  /*b3a0*/  VIADD R23, R23, UR38 ;  /* 0x0000002617177c36 */ /* 0x000fca0008000000 */
[----:B----4-:R-:W-:Y:S02]  /*b3b0*/  ISETP.GE.AND P0, PT, R23, UR4, PT ;  /* 0x0000000417007c0c */ /* 0x010fe4000bf06270 */
[----:B--2---:R-:W-:-:S13]  /*b3c0*/  ISETP.EQ.AND P1, PT, R2, RZ, PT ;  /* 0x000000ff0200720c */ /* 0x004fda0003f22270 */
[----:B------:R-:W-:Y:S05]  /*b3d0*/  @!P0 BRA P1, `(.L_x_281) ;  /* 0xffffff4c00448947 */ /* 0x000fea000083ffff */
[----:B------:R-:W-:Y:S05]  /*b3e0*/  EXIT ;  /* 0x000000000000794d */ /* 0x000fea0003800000 */
.L_x_282:
[----:B------:R-:W-:-:S00]  /*b3f0*/  BRA `(.L_x_282) ;  /* 0xfffffffc00fc7947 */ /* 0x000fc0000383ffff */
[----:B------:R-:W-:-:S00]  /*b400*/  NOP ;  /* 0x0000000000007918 */ /* 0x000fc00000000000 */
[----:B------:R-:W-:-:S00]  /*b410*/  NOP ;  /* 0x0000000000007918 */ /* 0x000fc00000000000 */
[----:B------:R-:W-:-:S00]  /*b420*/  NOP ;  /* 0x0000000000007918 */ /* 0x000fc00000000000 */
[----:B------:R-:W-:-:S00]  /*b430*/  NOP ;  /* 0x0000000000007918 */ /* 0x000fc00000000000 */
[----:B------:R-:W-:-:S00]  /*b440*/  NOP ;  /* 0x0000000000007918 */ /* 0x000fc00000000000 */
[----:B------:R-:W-:-:S00]  /*b450*/  NOP ;  /* 0x0000000000007918 */ /* 0x000fc00000000000 */
[----:B------:R-:W-:-:S00]  /*b460*/  NOP ;  /* 0x0000000000007918 */ /* 0x000fc00000000000 */
[----:B------:R-:W-:-:S00]  /*b470*/  NOP ;  /* 0x0000000000007918 */ /* 0x000fc00000000000 */
.L_x_306:


//--------------------- .text._Z14genChildBoardsPiS_iS_S_S_ --------------------------
	.section	.text._Z14genChildBoardsPiS_iS_S_S_,"ax",@progbits
	.align	128
        .global         _Z14genChildBoardsPiS_iS_S_S_
        .type           _Z14genChildBoardsPiS_iS_S_S_,@function
        .size           _Z14genChildBoardsPiS_iS_S_S_,(.L_x_307 - _Z14genChildBoardsPiS_iS_S_S_)
        .other          _Z14genChildBoardsPiS_iS_S_S_,@"STO_CUDA_ENTRY STV_DEFAULT"
_Z14genChildBoardsPiS_iS_S_S_:
.text._Z14genChildBoardsPiS_iS_S_S_:
[----:B------:R-:W-:Y:S01]  /*0000*/  LDC R1, c[0x0][0x37c] ;  /* 0x0000df00ff017b82 */ /* 0x000fe20000000800 */
[----:B------:R-:W0:Y:S07]  /*0010*/  S2R R3, SR_TID.X ;  /* 0x0000000000037919 */ /* 0x000e2e0000002100 */
[----:B------:R-:W0:Y:S01]  /*0020*/  S2UR UR4, SR_CTAID.X ;  /* 0x00000000000479c3 */ /* 0x000e220000002500 */
[----:B------:R-:W1:Y:S07]  /*0030*/  LDCU UR5, c[0x0][0x390] ;  /* 0x00007200ff0577ac */ /* 0x000e6e0008000800 */
[----:B------:R-:W0:Y:S02]  /*0040*/  LDC R2, c[0x0][0x360] ;  /* 0x0000d800ff027b82 */ /* 0x000e240000000800 */
[----:B0-----:R-:W-:-:S05]  /*0050*/  IMAD R2, R2, UR4, R3 ;  /* 0x0000000402027c24 */ /* 0x001fca000f8e0203 */
[----:B-1----:R-:W-:-:S13]  /*0060*/  ISETP.GE.U32.AND P0, PT, R2, UR5, PT ;  /* 0x0000000502007c0c */ /* 0x002fda000bf06070 */
[----:B------:R-:W-:Y:S05]  /*0070*/  @P0 EXIT ;  /* 0x000000000000094d */ /* 0x000fea0003800000 */
[----:B------:R-:W-:Y:S01]  /*0080*/  IMAD R0, R2, 0x51, RZ ;  /* 0x0000005102007824 */ /* 0x000fe200078e02ff */
[----:B------:R-:W0:Y:S06]  /*0090*/  LDCU.64 UR4, c[0x0][0x358] ;  /* 0x00006b00ff0477ac */ /* 0x000e2c0008000a00 */
.L_x_304:
[----:B------:R-:W-:Y:S01]  /*00a0*/  BSSY.RECONVERGENT B4, `(.L_x_283) ;  /* 0x00001c4000047945 */ /* 0x000fe20003800200 */
[----:B------:R-:W-:Y:S01]  /*00b0*/  IMAD.MOV.U32 R3, RZ, RZ, RZ ;  /* 0x000000ffff037224 */ /* 0x000fe200078e00ff */
[----:B------:R-:W-:Y:S01]  /*00c0*/  PRMT R4, RZ, 0x7610, R4 ;  /* 0x00007610ff047816 */ /* 0x000fe20000000004 */
[----:B------:R-:W-:Y:S01]  /*00d0*/  IMAD.MOV.U32 R7, RZ, RZ, R0 ;  /* 0x000000ffff077224 */ /* 0x000fe200078e0000 */
[----:B------:R-:W-:-:S07]  /*00e0*/  PRMT R5, RZ, 0x7610, R5 ;  /* 0x00007610ff057816 */ /* 0x000fce0000000005 */
.L_x_303:
[----:B------:R-:W1:Y:S02]  /*00f0*/  LDC.64 R8, c[0x0][0x380] ;  /* 0x0000e000ff087b82 */ /* 0x000e640000000a00 */
[----:B-1----:R-:W-:-:S05]  /*0100*/  IMAD.WIDE R8, R7, 0x4, R8 ;  /* 0x0000000407087825 */ /* 0x002fca00078e0208 */
[----:B0-----:R-:W2:Y:S01]  /*0110*/  LDG.E R6, desc[UR4][R8.64] ;  /* 0x0000000408067981 */ /* 0x001ea2000c1e1900 */
[----:B------:R-:W-:Y:S01]  /*0120*/  BSSY.RECONVERGENT B3, `(.L_x_284) ;  /* 0x00001b3000037945 */ /* 0x000fe20003800200 */
[----:B--2---:R-:W-:-:S13]  /*0130*/  ISETP.NE.AND P0, PT, R6, RZ, PT ;  /* 0x000000ff0600720c */ /* 0x004fda0003f05270 */
[----:B------:R-:W-:Y:S05]  /*0140*/  @P0 BRA `(.L_x_285) ;  /* 0x0000001800c00947 */ /* 0x000fea0003800000 */
[----:B------:R-:W-:Y:S02]  /*0150*/  IMAD.IADD R8, R7, 0x1, -R0 ;  /* 0x0000000107087824 */ /* 0x000fe400078e0a00 */
[----:B------:R-:W-:Y:S02]  /*0160*/  IMAD.MOV R12, RZ, RZ, -R5 ;  /* 0x000000ffff0c7224 */ /* 0x000fe400078e0a05 */
[----:B------:R-:W-:-:S03]  /*0170*/  IMAD.HI.U32 R9, R8, 0x38e38e39, RZ ;  /* 0x38e38e3908097827 */ /* 0x000fc600078e00ff */
[----:B------:R-:W-:Y:S01]  /*0180*/  PRMT R12, R12, 0x7710, RZ ;  /* 0x000077100c0c7816 */ /* 0x000fe200000000ff */
[----:B------:R-:W-:Y:S01]  /*0190*/  IMAD.MOV R13, RZ, RZ, -R4 ;  /* 0x000000ffff0d7224 */ /* 0x000fe200078e0a04 */
[----:B------:R-:W-:Y:S01]  /*01a0*/  SHF.R.U32.HI R9, RZ, 0x1, R9 ;  /* 0x00000001ff097819 */ /* 0x000fe20000011609 */
[----:B------:R-:W-:-:S03]  /*01b0*/  IMAD.MOV.U32 R21, RZ, RZ, 0x1 ;  /* 0x00000001ff157424 */ /* 0x000fc600078e00ff */
[----:B------:R-:W-:Y:S01]  /*01c0*/  PRMT R13, R13, 0x7710, RZ ;  /* 0x000077100d0d7816 */ /* 0x000fe200000000ff */
[----:B------:R-:W-:-:S05]  /*01d0*/  IMAD R14, R9, -0x9, R8 ;  /* 0xfffffff7090e7824 */ /* 0x000fca00078e0208 */
[----:B------:R-:W-:-:S05]  /*01e0*/  PRMT R10, R14, 0x9910, RZ ;  /* 0x000099100e0a7816 */ /* 0x000fca00000000ff */
[----:B------:R-:W-:-:S05]  /*01f0*/  IMAD R10, R10, 0x56, RZ ;  /* 0x000000560a0a7824 */ /* 0x000fca00078e02ff */
[----:B------:R-:W-:-:S04]  /*0200*/  LOP3.LUT R10, R10, 0xffff, RZ, 0xc0, !PT ;  /* 0x0000ffff0a0a7812 */ /* 0x000fc800078ec0ff */
[----:B------:R-:W-:-:S04]  /*0210*/  SHF.R.U32.HI R10, RZ, 0x8, R10 ;  /* 0x00000008ff0a7819 */ /* 0x000fc8000001160a */
[----:B------:R-:W-:-:S05]  /*0220*/  PRMT R10, R10, 0x9910, RZ ;  /* 0x000099100a0a7816 */ /* 0x000fca00000000ff */
[----:B------:R-:W-:-:S04]  /*0230*/  IMAD R10, R10, 0x3, RZ ;  /* 0x000000030a0a7824 */ /* 0x000fc800078e02ff */
[----:B------:R-:W-:-:S05]  /*0240*/  IMAD.MOV R10, RZ, RZ, -R10 ;  /* 0x000000ffff0a7224 */ /* 0x000fca00078e0a0a */
[----:B------:R-:W-:Y:S01]  /*0250*/  PRMT R11, R10, 0x7710, RZ ;  /* 0x000077100a0b7816 */ /* 0x000fe200000000ff */
[----:B------:R-:W-:-:S04]  /*0260*/  IMAD.HI.U32 R10, R3, 0x38e38e39, RZ ;  /* 0x38e38e39030a7827 */ /* 0x000fc800078e00ff */
[----:B------:R-:W-:Y:S01]  /*0270*/  IMAD.IADD R11, R14, 0x1, R11 ;  /* 0x000000010e0b7824 */ /* 0x000fe200078e020b */
[----:B------:R-:W-:-:S03]  /*0280*/  SHF.R.U32.HI R10, RZ, 0x1, R10 ;  /* 0x00000001ff0a7819 */ /* 0x000fc6000001160a */
[C---:B------:R-:W-:Y:S01]  /*0290*/  IMAD.IADD R12, R11.reuse, 0x1, R12 ;  /* 0x000000010b0c7824 */ /* 0x040fe200078e020c */
[C---:B------:R-:W-:Y:S02]  /*02a0*/  PRMT R15, R10.reuse, 0x9910, RZ ;  /* 0x000099100a0f7816 */ /* 0x040fe400000000ff */
[C---:B------:R-:W-:Y:S01]  /*02b0*/  IADD3 R13, PT, PT, R10.reuse, R11, R13 ;  /* 0x0000000b0a0d7210 */ /* 0x040fe20007ffe00d */
[----:B------:R-:W-:Y:S01]  /*02c0*/  IMAD R10, R10, 0x9, -R3 ;  /* 0x000000090a0a7824 */ /* 0x000fe200078e0a03 */
[----:B------:R-:W-:Y:S02]  /*02d0*/  PRMT R12, R12, 0x9910, RZ ;  /* 0x000099100c0c7816 */ /* 0x000fe400000000ff */
[----:B------:R-:W-:Y:S01]  /*02e0*/  LOP3.LUT R11, R11, 0xff, RZ, 0xc0, !PT ;  /* 0x000000ff0b0b7812 */ /* 0x000fe200078ec0ff */
[----:B------:R-:W-:Y:S02]  /*02f0*/  VIADD R13, R13, 0x3 ;  /* 0x000000030d0d7836 */ /* 0x000fe40000000000 */
[----:B------:R-:W-:-:S02]  /*0300*/  IMAD R12, R15, 0x9, R12 ;  /* 0x000000090f0c7824 */ /* 0x000fc400078e020c */
[----:B------:R-:W-:Y:S01]  /*0310*/  IMAD.IADD R10, R11, 0x1, R10 ;  /* 0x000000010b0a7824 */ /* 0x000fe200078e020a */
[----:B------:R-:W-:Y:S01]  /*0320*/  LOP3.LUT R13, R13, 0xffff, RZ, 0xc0, !PT ;  /* 0x0000ffff0d0d7812 */ /* 0x000fe200078ec0ff */
[----:B------:R-:W-:Y:S02]  /*0330*/  VIADD R12, R12, 0x3 ;  /* 0x000000030c0c7836 */ /* 0x000fe40000000000 */
[----:B------:R-:W-:Y:S01]  /*0340*/  VIADD R10, R10, 0x2 ;  /* 0x000000020a0a7836 */ /* 0x000fe20000000000 */
[----:B------:R-:W-:Y:S02]  /*0350*/  LOP3.LUT R13, R13, 0x7, RZ, 0xc0, !PT ;  /* 0x000000070d0d7812 */ /* 0x000fe400078ec0ff */
[----:B------:R-:W-:Y:S02]  /*0360*/  LOP3.LUT R12, R12, 0xffff, RZ, 0xc0, !PT ;  /* 0x0000ffff0c0c7812 */ /* 0x000fe400078ec0ff */
[----:B------:R-:W-:Y:S01]  /*0370*/  ISETP.GE.U32.AND P3, PT, R10, 0xf, PT ;  /* 0x0000000f0a00780c */ /* 0x000fe20003f66070 */
[----:B------:R-:W-:Y:S01]  /*0380*/  VIADD R13, R13, 0xffffffff ;  /* 0xffffffff0d0d7836 */ /* 0x000fe20000000000 */
[----:B------:R-:W-:-:S04]  /*0390*/  LOP3.LUT R11, R12, 0xf, RZ, 0xc0, !PT ;  /* 0x0000000f0c0b7812 */ /* 0x000fc800078ec0ff */
[----:B------:R-:W-:Y:S01]  /*03a0*/  ISETP.GE.U32.AND P4, PT, R13, 0x3, PT ;  /* 0x000000030d00780c */ /* 0x000fe20003f86070 */
[----:B------:R-:W-:-:S05]  /*03b0*/  VIADD R11, R11, 0xffffffff ;  /* 0xffffffff0b0b7836 */ /* 0x000fca0000000000 */
[----:B------:R-:W-:-:S13]  /*03c0*/  ISETP.GE.U32.AND P5, PT, R11, 0x7, PT ;  /* 0x000000070b00780c */ /* 0x000fda0003fa6070 */
.L_x_302:
[----:B------:R-:W0:Y:S01]  /*03d0*/  LDC.64 R12, c[0x0][0x380] ;  /* 0x0000e000ff0c7b82 */ /* 0x000e220000000a00 */
[----:B------:R-:W-:-:S04]  /*03e0*/  IMAD R15, R9, -0x9, R8 ;  /* 0xfffffff7090f7824 */ /* 0x000fc800078e0208 */
[----:B------:R-:W-:-:S04]  /*03f0*/  IMAD.IADD R11, R0, 0x1, R15 ;  /* 0x00000001000b7824 */ /* 0x000fc800078e020f */
[----:B0-----:R-:W-:-:S05]  /*0400*/  IMAD.WIDE R10, R11, 0x4, R12 ;  /* 0x000000040b0a7825 */ /* 0x001fca00078e020c */
[----:B------:R-:W2:Y:S04]  /*0410*/  LDG.E R25, desc[UR4][R10.64+0xfc] ;  /* 0x0000fc040a197981 */ /* 0x000ea8000c1e1900 */
[----:B------:R-:W3:Y:S04]  /*0420*/  LDG.E R14, desc[UR4][R10.64+0x120] ;  /* 0x000120040a0e7981 */ /* 0x000ee8000c1e1900 */
[----:B------:R-:W4:Y:S04]  /*0430*/  LDG.E R16, desc[UR4][R10.64+0xd8] ;  /* 0x0000d8040a107981 */ /* 0x000f28000c1e1900 */
[----:B------:R-:W5:Y:S04]  /*0440*/  LDG.E R18, desc[UR4][R10.64+0xb4] ;  /* 0x0000b4040a127981 */ /* 0x000f68000c1e1900 */
[----:B------:R-:W5:Y:S04]  /*0450*/  LDG.E R20, desc[UR4][R10.64+0x90] ;  /* 0x000090040a147981 */ /* 0x000f68000c1e1900 */
[----:B------:R-:W5:Y:S01]  /*0460*/  LDG.E R22, desc[UR4][R10.64+0x6c] ;  /* 0x00006c040a167981 */ /* 0x000f62000c1e1900 */
[----:B------:R-:W-:-:S03]  /*0470*/  IMAD R17, R9, 0x9, R0 ;  /* 0x0000000909117824 */ /* 0x000fc600078e0200 */
[----:B------:R-:W5:Y:S01]  /*0480*/  LDG.E R24, desc[UR4][R10.64+0x48] ;  /* 0x000048040a187981 */ /* 0x000f62000c1e1900 */
[----:B------:R-:W-:-:S03]  /*0490*/  IMAD.WIDE R12, R17, 0x4, R12 ;  /* 0x00000004110c7825 */ /* 0x000fc600078e020c */
[----:B------:R-:W5:Y:S04]  /*04a0*/  LDG.E R26, desc[UR4][R10.64+0x24] ;  /* 0x000024040a1a7981 */ /* 0x000f68000c1e1900 */
[----:B------:R-:W5:Y:S04]  /*04b0*/  LDG.E R23, desc[UR4][R10.64] ;  /* 0x000000040a177981 */ /* 0x000f68000c1e1900 */
[----:B------:R-:W5:Y:S04]  /*04c0*/  LDG.E R19, desc[UR4][R12.64+0x20] ;  /* 0x000020040c137981 */ /* 0x000f68000c1e1900 */
[----:B------:R-:W5:Y:S04]  /*04d0*/  LDG.E R17, desc[UR4][R12.64+0x1c] ;  /* 0x00001c040c117981 */ /* 0x000f68000c1e1900 */
[----:B------:R-:W5:Y:S04]  /*04e0*/  LDG.E R28, desc[UR4][R12.64+0x18] ;  /* 0x000018040c1c7981 */ /* 0x000f68000c1e1900 */
[----:B------:R-:W5:Y:S04]  /*04f0*/  LDG.E R29, desc[UR4][R12.64+0x10] ;  /* 0x000010040c1d7981 */ /* 0x000f68000c1e1900 */
[----:B------:R-:W5:Y:S04]  /*0500*/  LDG.E R27, desc[UR4][R12.64+0xc] ;  /* 0x00000c040c1b7981 */ /* 0x000f68000c1e1900 */
[----:B------:R-:W5:Y:S01]  /*0510*/  LDG.E R10, desc[UR4][R12.64] ;  /* 0x000000040c0a7981 */ /* 0x000f62000c1e1900 */
[----:B--2---:R-:W-:-:S03]  /*0520*/  ISETP.NE.AND P0, PT, R25, R21, PT ;  /* 0x000000151900720c */ /* 0x004fc60003f05270 */
[----:B------:R-:W2:Y:S01]  /*0530*/  LDG.E R25, desc[UR4][R12.64+0x14] ;  /* 0x000014040c197981 */ /* 0x000ea2000c1e1900 */
[----:B---3--:R-:W-:-:S03]  /*0540*/  ISETP.NE.AND P0, PT, R14, R21, P0 ;  /* 0x000000150e00720c */ /* 0x008fc60000705270 */
[----:B------:R-:W3:Y:S01]  /*0550*/  LDG.E R14, desc[UR4][R12.64+0x4] ;  /* 0x000004040c0e7981 */ /* 0x000ee2000c1e1900 */
[----:B----4-:R-:W-:-:S03]  /*0560*/  ISETP.NE.AND P0, PT, R16, R21, P0 ;  /* 0x000000151000720c */ /* 0x010fc60000705270 */
[----:B------:R-:W4:Y:S01]  /*0570*/  LDG.E R16, desc[UR4][R12.64+0x8] ;  /* 0x000008040c107981 */ /* 0x000f22000c1e1900 */
[----:B-----5:R-:W-:-:S04]  /*0580*/  ISETP.NE.AND P0, PT, R18, R21, P0 ;  /* 0x000000151200720c */ /* 0x020fc80000705270 */
[----:B------:R-:W-:-:S04]  /*0590*/  ISETP.NE.AND P0, PT, R20, R21, P0 ;  /* 0x000000151400720c */ /* 0x000fc80000705270 */
[----:B------:R-:W-:-:S04]  /*05a0*/  ISETP.NE.AND P0, PT, R22, R21, P0 ;  /* 0x000000151600720c */ /* 0x000fc80000705270 */
[----:B------:R-:W-:-:S04]  /*05b0*/  ISETP.NE.AND P0, PT, R24, R21, P0 ;  /* 0x000000151800720c */ /* 0x000fc80000705270 */
[----:B------:R-:W-:-:S04]  /*05c0*/  ISETP.NE.AND P0, PT, R26, R21, P0 ;  /* 0x000000151a00720c */ /* 0x000fc80000705270 */
[----:B------:R-:W-:-:S04]  /*05d0*/  ISETP.NE.AND P0, PT, R23, R21, P0 ;  /* 0x000000151700720c */ /* 0x000fc80000705270 */
[----:B------:R-:W-:-:S04]  /*05e0*/  ISETP.NE.AND P0, PT, R19, R21, P0 ;  /* 0x000000151300720c */ /* 0x000fc80000705270 */
[----:B------:R-:W-:-:S04]  /*05f0*/  ISETP.NE.AND P0, PT, R17, R21, P0 ;  /* 0x000000151100720c */ /* 0x000fc80000705270 */
[-C--:B------:R-:W-:Y:S02]  /*0600*/  ISETP.NE.AND P0, PT, R28, R21.reuse, P0 ;  /* 0x000000151c00720c */ /* 0x080fe40000705270 */
[----:B------:R-:W-:Y:S01]  /*0610*/  ISETP.GT.U32.AND P1, PT, R8, 0x1a, PT ;  /* 0x0000001a0800780c */ /* 0x000fe20003f24070 */
[----:B------:R-:W-:Y:S01]  /*0620*/  BSSY.RECONVERGENT B2, `(.L_x_286) ;  /* 0x00000d1000027945 */ /* 0x000fe20003800200 */
[----:B--2---:R-:W-:-:S04]  /*0630*/  ISETP.NE.AND P0, PT, R25, R21, P0 ;  /* 0x000000151900720c */ /* 0x004fc80000705270 */
[----:B------:R-:W-:-:S04]  /*0640*/  ISETP.NE.AND P0, PT, R29, R21, P0 ;  /* 0x000000151d00720c */ /* 0x000fc80000705270 */
[----:B------:R-:W-:-:S04]  /*0650*/  ISETP.NE.AND P0, PT, R27, R21, P0 ;  /* 0x000000151b00720c */ /* 0x000fc80000705270 */
[----:B----4-:R-:W-:-:S04]  /*0660*/  ISETP.NE.AND P0, PT, R16, R21, P0 ;  /* 0x000000151000720c */ /* 0x010fc80000705270 */
[----:B---3--:R-:W-:-:S04]  /*0670*/  ISETP.NE.AND P0, PT, R14, R21, P0 ;  /* 0x000000150e00720c */ /* 0x008fc80000705270 */
[----:B------:R-:W-:Y:S01]  /*0680*/  ISETP.NE.AND P0, PT, R10, R21, P0 ;  /* 0x000000150a00720c */ /* 0x000fe20000705270 */
[----:B------:R-:W-:-:S12]  /*0690*/  @P1 BRA `(.L_x_287) ;  /* 0x0000000c00241947 */ /* 0x000fd80003800000 */
[C---:B------:R-:W-:Y:S01]  /*06a0*/  IMAD.HI.U32 R11, R8.reuse, 0x2f684bdb, RZ ;  /* 0x2f684bdb080b7827 */ /* 0x040fe200078e00ff */
[----:B------:R-:W-:Y:S01]  /*06b0*/  BSSY.RECONVERGENT B1, `(.L_x_288) ;  /* 0x00000c5000017945 */ /* 0x000fe20003800200 */
[----:B------:R-:W-:Y:S02]  /*06c0*/  SEL R12, RZ, 0x1, !P0 ;  /* 0x00000001ff0c7807 */ /* 0x000fe40004000000 */
[----:B------:R-:W-:-:S05]  /*06d0*/  IMAD.IADD R10, R8, 0x1, -R11 ;  /* 0x00000001080a7824 */ /* 0x000fca00078e0a0b */
[----:B------:R-:W-:-:S04]  /*06e0*/  LEA.HI R10, R10, R11, RZ, 0x1f ;  /* 0x0000000b0a0a7211 */ /* 0x000fc800078ff8ff */
[----:B------:R-:W-:-:S05]  /*06f0*/  SHF.R.U32.HI R10, RZ, 0x4, R10 ;  /* 0x00000004ff0a7819 */ /* 0x000fca000001160a */
[----:B------:R-:W-:-:S07]  /*0700*/  IMAD R13, R10, 0x3, RZ ;  /* 0x000000030a0d7824 */ /* 0x000fce00078e02ff */
.L_x_298:
[----:B------:R-:W-:Y:S01]  /*0710*/  PRMT R10, R15, 0x9910, RZ ;  /* 0x000099100f0a7816 */ /* 0x000fe200000000ff */
[----:B------:R-:W-:Y:S04]  /*0720*/  BSSY.RECONVERGENT B0, `(.L_x_289) ;  /* 0x00000ba000007945 */ /* 0x000fe80003800200 */
[----:B------:R-:W-:-:S05]  /*0730*/  IMAD R10, R10, 0x56, RZ ;  /* 0x000000560a0a7824 */ /* 0x000fca00078e02ff */
[----:B------:R-:W-:-:S04]  /*0740*/  LOP3.LUT R10, R10, 0xffff, RZ, 0xc0, !PT ;  /* 0x0000ffff0a0a7812 */ /* 0x000fc800078ec0ff */
[----:B------:R-:W-:-:S04]  /*0750*/  SHF.R.U32.HI R10, RZ, 0x8, R10 ;  /* 0x00000008ff0a7819 */ /* 0x000fc8000001160a */
[----:B------:R-:W-:-:S05]  /*0760*/  PRMT R10, R10, 0x9910, RZ ;  /* 0x000099100a0a7816 */ /* 0x000fca00000000ff */
[----:B------:R-:W-:-:S04]  /*0770*/  IMAD R10, R10, 0x3, RZ ;  /* 0x000000030a0a7824 */ /* 0x000fc800078e02ff */
[----:B------:R-:W-:-:S05]  /*0780*/  IMAD.MOV R10, RZ, RZ, -R10 ;  /* 0x000000ffff0a7224 */ /* 0x000fca00078e0a0a */
[----:B------:R-:W-:-:S05]  /*0790*/  PRMT R10, R10, 0x7710, RZ ;  /* 0x000077100a0a7816 */ /* 0x000fca00000000ff */
[----:B------:R-:W-:-:S05]  /*07a0*/  IMAD.IADD R10, R15, 0x1, R10 ;  /* 0x000000010f0a7824 */ /* 0x000fca00078e020a */
[----:B------:R-:W-:-:S05]  /*07b0*/  LOP3.LUT R10, R10, 0xff, RZ, 0xc0, !PT ;  /* 0x000000ff0a0a7812 */ /* 0x000fca00078ec0ff */
[----:B------:R-:W-:-:S05]  /*07c0*/  IMAD.IADD R14, R15, 0x1, -R10 ;  /* 0x000000010f0e7824 */ /* 0x000fca00078e0a0a */
[----:B------:R-:W-:-:S13]  /*07d0*/  ISETP.GT.AND P0, PT, R14, 0x2, PT ;  /* 0x000000020e00780c */ /* 0x000fda0003f04270 */
[----:B------:R-:W-:Y:S05]  /*07e0*/  @P0 BRA `(.L_x_290) ;  /* 0x0000000800b40947 */ /* 0x000fea0003800000 */
[----:B------:R-:W-:Y:S01]  /*07f0*/  IMAD R17, R9, -0x9, R8 ;  /* 0xfffffff709117824 */ /* 0x000fe200078e0208 */
[----:B------:R-:W-:Y:S01]  /*0800*/  BSSY.RECONVERGENT B5, `(.L_x_291) ;  /* 0x0000054000057945 */ /* 0x000fe20003800200 */
[----:B------:R-:W-:-:S03]  /*0810*/  IMAD.HI.U32 R16, R3, 0x38e38e39, RZ ;  /* 0x38e38e3903107827 */ /* 0x000fc600078e00ff */
[----:B------:R-:W-:Y:S02]  /*0820*/  PRMT R11, R17, 0x9910, RZ ;  /* 0x00009910110b7816 */ /* 0x000fe400000000ff */
[----:B------:R-:W-:-:S03]  /*0830*/  SHF.R.U32.HI R16, RZ, 0x1, R16 ;  /* 0x00000001ff107819 */ /* 0x000fc60000011610 */
[----:B------:R-:W-:-:S05]  /*0840*/  IMAD R11, R11, 0x56, RZ ;  /* 0x000000560b0b7824 */ /* 0x000fca00078e02ff */
[----:B------:R-:W-:-:S04]  /*0850*/  LOP3.LUT R11, R11, 0xffff, RZ, 0xc0, !PT ;  /* 0x0000ffff0b0b7812 */ /* 0x000fc800078ec0ff */
[----:B------:R-:W-:-:S04]  /*0860*/  SHF.R.U32.HI R11, RZ, 0x8, R11 ;  /* 0x00000008ff0b7819 */ /* 0x000fc8000001160b */
[----:B------:R-:W-:-:S05]  /*0870*/  PRMT R11, R11, 0x9910, RZ ;  /* 0x000099100b0b7816 */ /* 0x000fca00000000ff */
[----:B------:R-:W-:-:S04]  /*0880*/  IMAD R11, R11, 0x3, RZ ;  /* 0x000000030b0b7824 */ /* 0x000fc800078e02ff */
[----:B------:R-:W-:-:S05]  /*0890*/  IMAD.MOV R11, RZ, RZ, -R11 ;  /* 0x000000ffff0b7224 */ /* 0x000fca00078e0a0b */
[----:B------:R-:W-:-:S05]  /*08a0*/  PRMT R18, R11, 0x7710, RZ ;  /* 0x000077100b127816 */ /* 0x000fca00000000ff */
[----:B------:R-:W-:Y:S02]  /*08b0*/  IMAD.IADD R17, R17, 0x1, R18 ;  /* 0x0000000111117824 */ /* 0x000fe400078e0212 */
[----:B------:R-:W-:-:S03]  /*08c0*/  IMAD R18, R16, 0x9, -R3 ;  /* 0x0000000910127824 */ /* 0x000fc600078e0a03 */
[----:B------:R-:W-:-:S05]  /*08d0*/  LOP3.LUT R11, R17, 0xff, RZ, 0xc0, !PT ;  /* 0x000000ff110b7812 */ /* 0x000fca00078ec0ff */
[----:B------:R-:W-:-:S04]  /*08e0*/  IMAD.IADD R11, R11, 0x1, R18 ;  /* 0x000000010b0b7824 */ /* 0x000fc800078e0212 */
[----:B------:R-:W-:-:S05]  /*08f0*/  VIADD R11, R11, 0x3 ;  /* 0x000000030b0b7836 */ /* 0x000fca0000000000 */
[----:B------:R-:W-:Y:S01]  /*0900*/  LOP3.LUT P0, RZ, R11, 0xf, RZ, 0xc0, !PT ;  /* 0x0000000f0bff7812 */ /* 0x000fe2000780c0ff */
[----:B------:R-:W-:-:S12]  /*0910*/  @!P3 BRA `(.L_x_292) ;  /* 0x000000040008b947 */ /* 0x000fd80003800000 */
[----:B------:R-:W-:-:S05]  /*0920*/  IMAD.HI.U32 R11, R3, 0x38e38e39, RZ ;  /* 0x38e38e39030b7827 */ /* 0x000fca00078e00ff */
[----:B------:R-:W-:-:S05]  /*0930*/  SHF.R.U32.HI R18, RZ, 0x1, R11 ;  /* 0x00000001ff127819 */ /* 0x000fca000001160b */
[----:B------:R-:W-:-:S04]  /*0940*/  IMAD R11, R18, 0x9, -R3 ;  /* 0x00000009120b7824 */ /* 0x000fc800078e0a03 */
[----:B------:R-:W-:Y:S02]  /*0950*/  IMAD.IADD R11, R10, 0x1, R11 ;  /* 0x000000010a0b7824 */ /* 0x000fe400078e020b */
[----:B------:R-:W-:Y:S02]  /*0960*/  IMAD.IADD R10, R7, 0x1, -R10 ;  /* 0x00000001070a7824 */ /* 0x000fe400078e0a0a */
[----:B------:R-:W-:Y:S02]  /*0970*/  VIADD R11, R11, 0x3 ;  /* 0x000000030b0b7836 */ /* 0x000fe40000000000 */
[----:B------:R-:W-:-:S03]  /*0980*/  IMAD R10, R9, -0x9, R10 ;  /* 0xfffffff7090a7824 */ /* 0x000fc600078e020a */
[----:B------:R-:W-:Y:S01]  /*0990*/  LOP3.LUT R11, R11, 0xfffffff0, RZ, 0xc0, !PT ;  /* 0xfffffff00b0b7812 */ /* 0x000fe200078ec0ff */
[----:B------:R-:W-:-:S04]  /*09a0*/  IMAD R19, R13, 0x9, R10 ;  /* 0x000000090d137824 */ /* 0x000fc800078e020a */
[----:B------:R-:W-:-:S07]  /*09b0*/  IMAD.MOV R18, RZ, RZ, -R11 ;  /* 0x000000ffff127224 */ /* 0x000fce00078e0a0b */
.L_x_293:
[----:B------:R-:W0:Y:S02]  /*09c0*/  LDC.64 R10, c[0x0][0x380] ;  /* 0x0000e000ff0a7b82 */ /* 0x000e240000000a00 */
[----:B0-----:R-:W-:-:S05]  /*09d0*/  IMAD.WIDE R10, R19, 0x4, R10 ;  /* 0x00000004130a7825 */ /* 0x001fca00078e020a */
[----:B------:R-:W2:Y:S04]  /*09e0*/  LDG.E R22, desc[UR4][R10.64+0x4] ;  /* 0x000004040a167981 */ /* 0x000ea8000c1e1900 */
[----:B------:R-:W3:Y:S04]  /*09f0*/  LDG.E R20, desc[UR4][R10.64] ;  /* 0x000000040a147981 */ /* 0x000ee8000c1e1900 */
[----:B------:R-:W4:Y:S04]  /*0a00*/  LDG.E R25, desc[UR4][R10.64+0x8] ;  /* 0x000008040a197981 */ /* 0x000f28000c1e1900 */
[----:B------:R-:W5:Y:S04]  /*0a10*/  LDG.E R24, desc[UR4][R10.64+0x10] ;  /* 0x000010040a187981 */ /* 0x000f68000c1e1900 */
[----:B------:R-:W5:Y:S04]  /*0a20*/  LDG.E R23, desc[UR4][R10.64+0xc] ;  /* 0x00000c040a177981 */ /* 0x000f68000c1e1900 */
[----:B------:R-:W5:Y:S04]  /*0a30*/  LDG.E R26, desc[UR4][R10.64+0x14] ;  /* 0x000014040a1a7981 */ /* 0x000f68000c1e1900 */
[----:B------:R-:W5:Y:S01]  /*0a40*/  LDG.E R28, desc[UR4][R10.64+0x18] ;  /* 0x000018040a1c7981 */ /* 0x000f62000c1e1900 */
[----:B--2---:R-:W-:-:S03]  /*0a50*/  ISETP.NE.AND P2, PT, R22, R21, PT ;  /* 0x000000151600720c */ /* 0x004fc60003f45270 */
[----:B------:R-:W2:Y:S01]  /*0a60*/  LDG.E R22, desc[UR4][R10.64+0x1c] ;  /* 0x00001c040a167981 */ /* 0x000ea2000c1e1900 */
[----:B---3--:R-:W-:-:S03]  /*0a70*/  ISETP.NE.AND P6, PT, R20, R21, PT ;  /* 0x000000151400720c */ /* 0x008fc60003fc5270 */
[----:B------:R-:W3:Y:S01]  /*0a80*/  LDG.E R20, desc[UR4][R10.64+0x20] ;  /* 0x000020040a147981 */ /* 0x000ee2000c1e1900 */
[-C--:B----4-:R-:W-:Y:S02]  /*0a90*/  ISETP.NE.AND P1, PT, R25, R21.reuse, PT ;  /* 0x000000151900720c */ /* 0x090fe40003f25270 */
[----:B------:R-:W-:Y:S02]  /*0aa0*/  SEL R25, R12, RZ, P6 ;  /* 0x000000ff0c197207 */ /* 0x000fe40003000000 */
[----:B------:R-:W4:Y:S02]  /*0ab0*/  LDG.E R12, desc[UR4][R10.64+0x24] ;  /* 0x000024040a0c7981 */ /* 0x000f24000c1e1900 */
[----:B------:R-:W-:Y:S02]  /*0ac0*/  SEL R25, R25, RZ, P2 ;  /* 0x000000ff19197207 */ /* 0x000fe40001000000 */
[-C--:B-----5:R-:W-:Y:S02]  /*0ad0*/  ISETP.NE.AND P2, PT, R24, R21.reuse, PT ;  /* 0x000000151800720c */ /* 0x0a0fe40003f45270 */
[----:B------:R-:W5:Y:S01]  /*0ae0*/  LDG.E R24, desc[UR4][R10.64+0x28] ;  /* 0x000028040a187981 */ /* 0x000f62000c1e1900 */
[----:B------:R-:W-:-:S02]  /*0af0*/  ISETP.NE.AND P6, PT, R23, R21, PT ;  /* 0x000000151700720c */ /* 0x000fc40003fc5270 */
[----:B------:R-:W-:Y:S01]  /*0b00*/  SEL R25, R25, RZ, P1 ;  /* 0x000000ff19197207 */ /* 0x000fe20000800000 */
[----:B------:R-:W5:Y:S01]  /*0b10*/  LDG.E R23, desc[UR4][R10.64+0x3c] ;  /* 0x00003c040a177981 */ /* 0x000f62000c1e1900 */
[----:B------:R-:W-:-:S03]  /*0b20*/  ISETP.NE.AND P1, PT, R26, R21, PT ;  /* 0x000000151a00720c */ /* 0x000fc60003f25270 */
[----:B------:R-:W5:Y:S01]  /*0b30*/  LDG.E R26, desc[UR4][R10.64+0x2c] ;  /* 0x00002c040a1a7981 */ /* 0x000f62000c1e1900 */
[----:B------:R-:W-:Y:S02]  /*0b40*/  SEL R25, R25, RZ, P6 ;  /* 0x000000ff19197207 */ /* 0x000fe40003000000 */
[----:B------:R-:W-:Y:S02]  /*0b50*/  ISETP.NE.AND P6, PT, R28, R21, PT ;  /* 0x000000151c00720c */ /* 0x000fe40003fc5270 */
[----:B------:R-:W5:Y:S01]  /*0b60*/  LDG.E R28, desc[UR4][R10.64+0x30] ;  /* 0x000030040a1c7981 */ /* 0x000f62000c1e1900 */
[----:B------:R-:W-:-:S04]  /*0b70*/  SEL R25, R25, RZ, P2 ;  /* 0x000000ff19197207 */ /* 0x000fc80001000000 */
[----:B------:R-:W-:Y:S02]  /*0b80*/  SEL R25, R25, RZ, P1 ;  /* 0x000000ff19197207 */ /* 0x000fe40000800000 */
[-C--:B--2---:R-:W-:Y:S02]  /*0b90*/  ISETP.NE.AND P2, PT, R22, R21.reuse, PT ;  /* 0x000000151600720c */ /* 0x084fe40003f45270 */
[----:B------:R-:W2:Y:S01]  /*0ba0*/  LDG.E R22, desc[UR4][R10.64+0x34] ;  /* 0x000034040a167981 */ /* 0x000ea2000c1e1900 */
[----:B---3--:R-:W-:-:S03]  /*0bb0*/  ISETP.NE.AND P1, PT, R20, R21, PT ;  /* 0x000000151400720c */ /* 0x008fc60003f25270 */
[----:B------:R-:W3:Y:S01]  /*0bc0*/  LDG.E R20, desc[UR4][R10.64+0x38] ;  /* 0x000038040a147981 */ /* 0x000ee2000c1e1900 */
[----:B------:R-:W-:-:S04]  /*0bd0*/  SEL R25, R25, RZ, P6 ;  /* 0x000000ff19197207 */ /* 0x000fc80003000000 */
[----:B------:R-:W-:Y:S02]  /*0be0*/  SEL R25, R25, RZ, P2 ;  /* 0x000000ff19197207 */ /* 0x000fe40001000000 */
[-C--:B----4-:R-:W-:Y:S02]  /*0bf0*/  ISETP.NE.AND P2, PT, R12, R21.reuse, PT ;  /* 0x000000150c00720c */ /* 0x090fe40003f45270 */
[----:B------:R-:W-:Y:S02]  /*0c00*/  SEL R25, R25, RZ, P1 ;  /* 0x000000ff19197207 */ /* 0x000fe40000800000 */
[----:B-----5:R-:W-:Y:S02]  /*0c10*/  ISETP.NE.AND P1, PT, R24, R21, PT ;  /* 0x000000151800720c */ /* 0x020fe40003f25270 */
[----:B------:R-:W-:-:S04]  /*0c20*/  SEL R25, R25, RZ, P2 ;  /* 0x000000ff19197207 */ /* 0x000fc80001000000 */
[----:B------:R-:W-:Y:S02]  /*0c30*/  SEL R25, R25, RZ, P1 ;  /* 0x000000ff19197207 */ /* 0x000fe40000800000 */
[-C--:B------:R-:W-:Y:S02]  /*0c40*/  ISETP.NE.AND P2, PT, R26, R21.reuse, PT ;  /* 0x000000151a00720c */ /* 0x080fe40003f45270 */
[----:B------:R-:W-:Y:S02]  /*0c50*/  ISETP.NE.AND P1, PT, R28, R21, PT ;  /* 0x000000151c00720c */ /* 0x000fe40003f25270 */
[----:B------:R-:W-:-:S04]  /*0c60*/  SEL R25, R25, RZ, P2 ;  /* 0x000000ff19197207 */ /* 0x000fc80001000000 */
[----:B------:R-:W-:Y:S01]  /*0c70*/  SEL R25, R25, RZ, P1 ;  /* 0x000000ff19197207 */ /* 0x000fe20000800000 */
[----:B------:R-:W-:Y:S02]  /*0c80*/  VIADD R18, R18, 0x10 ;  /* 0x0000001012127836 */ /* 0x000fe40000000000 */
[----:B------:R-:W-:Y:S02]  /*0c90*/  VIADD R14, R14, 0x10 ;  /* 0x000000100e0e7836 */ /* 0x000fe40000000000 */
[----:B------:R-:W-:Y:S01]  /*0ca0*/  VIADD R19, R19, 0x10 ;  /* 0x0000001013137836 */ /* 0x000fe20000000000 */
[-C--:B--2---:R-:W-:Y:S02]  /*0cb0*/  ISETP.NE.AND P2, PT, R22, R21.reuse, PT ;  /* 0x000000151600720c */ /* 0x084fe40003f45270 */
[----:B---3--:R-:W-:Y:S02]  /*0cc0*/  ISETP.NE.AND P1, PT, R20, R21, PT ;  /* 0x000000151400720c */ /* 0x008fe40003f25270 */
[----:B------:R-:W-:-:S04]  /*0cd0*/  SEL R25, R25, RZ, P2 ;  /* 0x000000ff19197207 */ /* 0x000fc80001000000 */
[----:B------:R-:W-:Y:S02]  /*0ce0*/  SEL R25, R25, RZ, P1 ;  /* 0x000000ff19197207 */ /* 0x000fe40000800000 */
[----:B------:R-:W-:Y:S02]  /*0cf0*/  ISETP.NE.AND P1, PT, R18, RZ, PT ;  /* 0x000000ff1200720c */ /* 0x000fe40003f25270 */
[----:B------:R-:W-:-:S04]  /*0d00*/  ISETP.NE.AND P2, PT, R23, R21, PT ;  /* 0x000000151700720c */ /* 0x000fc80003f45270 */
[----:B------:R-:W-:-:S04]  /*0d10*/  SEL R25, R25, RZ, P2 ;  /* 0x000000ff19197207 */ /* 0x000fc80001000000 */
[----:B------:R-:W-:-:S03]  /*0d20*/  PRMT R12, R25, 0x7610, R12 ;  /* 0x00007610190c7816 */ /* 0x000fc6000000000c */
[----:B------:R-:W-:Y:S05]  /*0d30*/  @P1 BRA `(.L_x_293) ;  /* 0xfffffffc00201947 */ /* 0x000fea000383ffff */
.L_x_292:
[----:B------:R-:W-:Y:S05]  /*0d40*/  BSYNC.RECONVERGENT B5 ;  /* 0x0000000000057941 */ /* 0x000fea0003800200 */
.L_x_291:
[----:B------:R-:W-:Y:S05]  /*0d50*/  @!P0 BRA `(.L_x_290) ;  /* 0x0000000400588947 */ /* 0x000fea0003800000 */
[----:B------:R-:W-:Y:S01]  /*0d60*/  IMAD.MOV R10, RZ, RZ, -R5 ;  /* 0x000000ffff0a7224 */ /* 0x000fe200078e0a05 */
[----:B------:R-:W-:Y:S01]  /*0d70*/  PRMT R11, R16, 0x9910, RZ ;  /* 0x00009910100b7816 */ /* 0x000fe200000000ff */
[----:B------:R-:W-:Y:S03]  /*0d80*/  BSSY.RECONVERGENT B5, `(.L_x_294) ;  /* 0x0000026000057945 */ /* 0x000fe60003800200 */
[----:B------:R-:W-:-:S05]  /*0d90*/  PRMT R10, R10, 0x7710, RZ ;  /* 0x000077100a0a7816 */ /* 0x000fca00000000ff */
[----:B------:R-:W-:-:S05]  /*0da0*/  IMAD.IADD R10, R17, 0x1, R10 ;  /* 0x00000001110a7824 */ /* 0x000fca00078e020a */
[----:B------:R-:W-:-:S05]  /*0db0*/  PRMT R10, R10, 0x9910, RZ ;  /* 0x000099100a0a7816 */ /* 0x000fca00000000ff */
[----:B------:R-:W-:-:S04]  /*0dc0*/  IMAD R10, R11, 0x9, R10 ;  /* 0x000000090b0a7824 */ /* 0x000fc800078e020a */
[----:B------:R-:W-:-:S05]  /*0dd0*/  VIADD R10, R10, 0x3 ;  /* 0x000000030a0a7836 */ /* 0x000fca0000000000 */
[----:B------:R-:W-:-:S04]  /*0de0*/  LOP3.LUT R10, R10, 0xffff, RZ, 0xc0, !PT ;  /* 0x0000ffff0a0a7812 */ /* 0x000fc800078ec0ff */
[----:B------:R-:W-:Y:S01]  /*0df0*/  LOP3.LUT P0, RZ, R10, 0x7, RZ, 0xc0, !PT ;  /* 0x000000070aff7812 */ /* 0x000fe2000780c0ff */
[----:B------:R-:W-:-:S12]  /*0e00*/  @!P5 BRA `(.L_x_295) ;  /* 0x000000000074d947 */ /* 0x000fd80003800000 */
[----:B------:R-:W0:Y:S01]  /*0e10*/  LDC.64 R10, c[0x0][0x380] ;  /* 0x0000e000ff0a7b82 */ /* 0x000e220000000a00 */
[----:B------:R-:W-:-:S04]  /*0e20*/  IMAD R19, R13, 0x9, R0 ;  /* 0x000000090d137824 */ /* 0x000fc800078e0200 */
[----:B------:R-:W-:-:S04]  /*0e30*/  IMAD.IADD R19, R19, 0x1, R14 ;  /* 0x0000000113137824 */ /* 0x000fc800078e020e */
[----:B0-----:R-:W-:-:S05]  /*0e40*/  IMAD.WIDE R10, R19, 0x4, R10 ;  /* 0x00000004130a7825 */ /* 0x001fca00078e020a */
[----:B------:R-:W2:Y:S04]  /*0e50*/  LDG.E R24, desc[UR4][R10.64] ;  /* 0x000000040a187981 */ /* 0x000ea8000c1e1900 */
[----:B------:R-:W3:Y:S04]  /*0e60*/  LDG.E R26, desc[UR4][R10.64+0x4] ;  /* 0x000004040a1a7981 */ /* 0x000ee8000c1e1900 */
[----:B------:R-:W4:Y:S04]  /*0e70*/  LDG.E R28, desc[UR4][R10.64+0x8] ;  /* 0x000008040a1c7981 */ /* 0x000f28000c1e1900 */
[----:B------:R-:W5:Y:S04]  /*0e80*/  LDG.E R19, desc[UR4][R10.64+0xc] ;  /* 0x00000c040a137981 */ /* 0x000f68000c1e1900 */
[----:B------:R-:W5:Y:S04]  /*0e90*/  LDG.E R23, desc[UR4][R10.64+0x10] ;  /* 0x000010040a177981 */ /* 0x000f68000c1e1900 */
[----:B------:R-:W5:Y:S04]  /*0ea0*/  LDG.E R20, desc[UR4][R10.64+0x14] ;  /* 0x000014040a147981 */ /* 0x000f68000c1e1900 */
[----:B------:R-:W5:Y:S04]  /*0eb0*/  LDG.E R18, desc[UR4][R10.64+0x18] ;  /* 0x000018040a127981 */ /* 0x000f68000c1e1900 */
[----:B------:R-:W5:Y:S01]  /*0ec0*/  LDG.E R22, desc[UR4][R10.64+0x1c] ;  /* 0x00001c040a167981 */ /* 0x000f62000c1e1900 */
[----:B------:R-:W-:Y:S01]  /*0ed0*/  VIADD R14, R14, 0x8 ;  /* 0x000000080e0e7836 */ /* 0x000fe20000000000 */
[----:B--2---:R-:W-:-:S02]  /*0ee0*/  ISETP.NE.AND P1, PT, R24, R21, PT ;  /* 0x000000151800720c */ /* 0x004fc40003f25270 */
[-C--:B---3--:R-:W-:Y:S02]  /*0ef0*/  ISETP.NE.AND P2, PT, R26, R21.reuse, PT ;  /* 0x000000151a00720c */ /* 0x088fe40003f45270 */
[----:B------:R-:W-:Y:S02]  /*0f00*/  SEL R12, R12, RZ, P1 ;  /* 0x000000ff0c0c7207 */ /* 0x000fe40000800000 */
[-C--:B----4-:R-:W-:Y:S02]  /*0f10*/  ISETP.NE.AND P1, PT, R28, R21.reuse, PT ;  /* 0x000000151c00720c */ /* 0x090fe40003f25270 */
[----:B------:R-:W-:Y:S02]  /*0f20*/  SEL R12, R12, RZ, P2 ;  /* 0x000000ff0c0c7207 */ /* 0x000fe40001000000 */
[----:B-----5:R-:W-:Y:S02]  /*0f30*/  ISETP.NE.AND P2, PT, R19, R21, PT ;  /* 0x000000151300720c */ /* 0x020fe40003f45270 */
[----:B------:R-:W-:-:S02]  /*0f40*/  SEL R12, R12, RZ, P1 ;  /* 0x000000ff0c0c7207 */ /* 0x000fc40000800000 */
[-C--:B------:R-:W-:Y:S02]  /*0f50*/  ISETP.NE.AND P1, PT, R23, R21.reuse, PT ;  /* 0x000000151700720c */ /* 0x080fe40003f25270 */
[----:B------:R-:W-:Y:S02]  /*0f60*/  SEL R12, R12, RZ, P2 ;  /* 0x000000ff0c0c7207 */ /* 0x000fe40001000000 */
[-C--:B------:R-:W-:Y:S02]  /*0f70*/  ISETP.NE.AND P2, PT, R20, R21.reuse, PT ;  /* 0x000000151400720c */ /* 0x080fe40003f45270 */
[----:B------:R-:W-:Y:S02]  /*0f80*/  SEL R12, R12, RZ, P1 ;  /* 0x000000ff0c0c7207 */ /* 0x000fe40000800000 */
[----:B------:R-:W-:Y:S02]  /*0f90*/  ISETP.NE.AND P1, PT, R18, R21, PT ;  /* 0x000000151200720c */ /* 0x000fe40003f25270 */
[----:B------:R-:W-:-:S02]  /*0fa0*/  SEL R12, R12, RZ, P2 ;  /* 0x000000ff0c0c7207 */ /* 0x000fc40001000000 */
[----:B------:R-:W-:Y:S02]  /*0fb0*/  ISETP.NE.AND P2, PT, R22, R21, PT ;  /* 0x000000151600720c */ /* 0x000fe40003f45270 */
[----:B------:R-:W-:-:S04]  /*0fc0*/  SEL R12, R12, RZ, P1 ;  /* 0x000000ff0c0c7207 */ /* 0x000fc80000800000 */
[----:B------:R-:W-:-:S07]  /*0fd0*/  SEL R12, R12, RZ, P2 ;  /* 0x000000ff0c0c7207 */ /* 0x000fce0001000000 */
.L_x_295:
[----:B------:R-:W-:Y:S05]  /*0fe0*/  BSYNC.RECONVERGENT B5 ;  /* 0x0000000000057941 */ /* 0x000fea0003800200 */
.L_x_294:
[----:B------:R-:W-:Y:S05]  /*0ff0*/  @!P0 BRA `(.L_x_290) ;  /* 0x0000000000b08947 */ /* 0x000fea0003800000 */
[----:B------:R-:W-:Y:S01]  /*1000*/  IMAD.MOV R10, RZ, RZ, -R4 ;  /* 0x000000ffff0a7224 */ /* 0x000fe200078e0a04 */
[----:B------:R-:W-:Y:S04]  /*1010*/  BSSY.RECONVERGENT B5, `(.L_x_296) ;  /* 0x0000019000057945 */ /* 0x000fe80003800200 */
[----:B------:R-:W-:-:S04]  /*1020*/  PRMT R10, R10, 0x7710, RZ ;  /* 0x000077100a0a7816 */ /* 0x000fc800000000ff */
[----:B------:R-:W-:Y:S01]  /*1030*/  IADD3 R10, PT, PT, R16, R17, R10 ;  /* 0x00000011100a7210 */ /* 0x000fe20007ffe00a */
[----:B------:R-:W-:-:S04]  /*1040*/  IMAD R17, R13, 0x9, R0 ;  /* 0x000000090d117824 */ /* 0x000fc800078e0200 */
[----:B------:R-:W-:-:S05]  /*1050*/  VIADD R10, R10, 0x3 ;  /* 0x000000030a0a7836 */ /* 0x000fca0000000000 */
[----:B------:R-:W-:-:S04]  /*1060*/  LOP3.LUT R10, R10, 0xffff, RZ, 0xc0, !PT ;  /* 0x0000ffff0a0a7812 */ /* 0x000fc800078ec0ff */
[----:B------:R-:W-:-:S04]  /*1070*/  LOP3.LUT R16, R10, 0x3, RZ, 0xc0, !PT ;  /* 0x000000030a107812 */ /* 0x000fc800078ec0ff */
[----:B------:R-:W-:Y:S01]  /*1080*/  ISETP.NE.AND P0, PT, R16, RZ, PT ;  /* 0x000000ff1000720c */ /* 0x000fe20003f05270 */
[----:B------:R-:W-:-:S12]  /*1090*/  @!P4 BRA `(.L_x_297) ;  /* 0x000000000040c947 */ /* 0x000fd80003800000 */
[----:B------:R-:W0:Y:S01]  /*10a0*/  LDC.64 R10, c[0x0][0x380] ;  /* 0x0000e000ff0a7b82 */ /* 0x000e220000000a00 */
[----:B------:R-:W-:-:S04]  /*10b0*/  IMAD.IADD R19, R17, 0x1, R14 ;  /* 0x0000000111137824 */ /* 0x000fc800078e020e */
[----:B0-----:R-:W-:-:S05]  /*10c0*/  IMAD.WIDE R10, R19, 0x4, R10 ;  /* 0x00000004130a7825 */ /* 0x001fca00078e020a */
[----:B------:R-:W2:Y:S04]  /*10d0*/  LDG.E R18, desc[UR4][R10.64] ;  /* 0x000000040a127981 */ /* 0x000ea8000c1e1900 */
[----:B------:R-:W3:Y:S04]  /*10e0*/  LDG.E R20, desc[UR4][R10.64+0x4] ;  /* 0x000004040a147981 */ /* 0x000ee8000c1e1900 */
[----:B------:R-:W4:Y:S04]  /*10f0*/  LDG.E R22, desc[UR4][R10.64+0x8] ;  /* 0x000008040a167981 */ /* 0x000f28000c1e1900 */
        /* <DEDUP_REMOVED lines=8> */
[----:B------:R-:W-:-:S04]  /*1180*/  SEL R12, R12, RZ, P1 ;  /* 0x000000ff0c0c7207 */ /* 0x000fc80000800000 */
[----:B------:R-:W-:-:S07]  /*1190*/  SEL R12, R12, RZ, P2 ;  /* 0x000000ff0c0c7207 */ /* 0x000fce0001000000 */
.L_x_297:
[----:B------:R-:W-:Y:S05]  /*11a0*/  BSYNC.RECONVERGENT B5 ;  /* 0x0000000000057941 */ /* 0x000fea0003800200 */
.L_x_296:
[----:B------:R-:W-:Y:S05]  /*11b0*/  @!P0 BRA `(.L_x_290) ;  /* 0x0000000000408947 */ /* 0x000fea0003800000 */
[----:B------:R-:W0:Y:S01]  /*11c0*/  LDC.64 R10, c[0x0][0x380] ;  /* 0x0000e000ff0a7b82 */ /* 0x000e220000000a00 */
[----:B------:R-:W-:-:S04]  /*11d0*/  IMAD.IADD R17, R17, 0x1, R14 ;  /* 0x0000000111117824 */ /* 0x000fc800078e020e */
[----:B0-----:R-:W-:-:S05]  /*11e0*/  IMAD.WIDE R10, R17, 0x4, R10 ;  /* 0x00000004110a7825 */ /* 0x001fca00078e020a */
[----:B------:R-:W2:Y:S01]  /*11f0*/  LDG.E R14, desc[UR4][R10.64] ;  /* 0x000000040a0e7981 */ /* 0x000ea2000c1e1900 */
[----:B------:R-:W-:Y:S02]  /*1200*/  ISETP.NE.AND P1, PT, R16, 0x1, PT ;  /* 0x000000011000780c */ /* 0x000fe40003f25270 */
[----:B--2---:R-:W-:-:S04]  /*1210*/  ISETP.NE.AND P0, PT, R14, R21, PT ;  /* 0x000000150e00720c */ /* 0x004fc80003f05270 */
[----:B------:R-:W-:-:S07]  /*1220*/  SEL R12, R12, RZ, P0 ;  /* 0x000000ff0c0c7207 */ /* 0x000fce0000000000 */
[----:B------:R-:W-:Y:S05]  /*1230*/  @!P1 BRA `(.L_x_290) ;  /* 0x0000000000209947 */ /* 0x000fea0003800000 */
[----:B------:R-:W-:Y:S01]  /*1240*/  ISETP.NE.AND P1, PT, R16, 0x2, PT ;  /* 0x000000021000780c */ /* 0x000fe20003f25270 */
[----:B------:R-:W2:-:S12]  /*1250*/  LDG.E R14, desc[UR4][R10.64+0x4] ;  /* 0x000004040a0e7981 */ /* 0x000e98000c1e1900 */
[----:B------:R-:W3:Y:S01]  /*1260*/  @P1 LDG.E R16, desc[UR4][R10.64+0x8] ;  /* 0x000008040a101981 */ /* 0x000ee2000c1e1900 */
[----:B--2---:R-:W-:-:S04]  /*1270*/  ISETP.NE.AND P0, PT, R14, R21, PT ;  /* 0x000000150e00720c */ /* 0x004fc80003f05270 */
[----:B------:R-:W-:Y:S02]  /*1280*/  SEL R12, R12, RZ, P0 ;  /* 0x000000ff0c0c7207 */ /* 0x000fe40000000000 */
[----:B---3--:R-:W-:-:S04]  /*1290*/  @P1 ISETP.NE.AND P0, PT, R16, R21, PT ;  /* 0x000000151000120c */ /* 0x008fc80003f05270 */
[----:B------:R-:W-:-:S04]  /*12a0*/  @P1 SEL R14, R12, RZ, P0 ;  /* 0x000000ff0c0e1207 */ /* 0x000fc80000000000 */
[----:B------:R-:W-:-:S07]  /*12b0*/  @P1 PRMT R12, R14, 0x7610, R12 ;  /* 0x000076100e0c1816 */ /* 0x000fce000000000c */
.L_x_290:
[----:B------:R-:W-:Y:S05]  /*12c0*/  BSYNC.RECONVERGENT B0 ;  /* 0x0000000000007941 */ /* 0x000fea0003800200 */
.L_x_289:
[C---:B------:R-:W-:Y:S01]  /*12d0*/  ISETP.GE.U32.AND P0, PT, R13.reuse, 0x2, PT ;  /* 0x000000020d00780c */ /* 0x040fe20003f06070 */
[----:B------:R-:W-:-:S12]  /*12e0*/  VIADD R13, R13, 0x1 ;  /* 0x000000010d0d7836 */ /* 0x000fd80000000000 */
[----:B------:R-:W-:Y:S05]  /*12f0*/  @!P0 BRA `(.L_x_298) ;  /* 0xfffffff400048947 */ /* 0x000fea000383ffff */
[----:B------:R-:W-:Y:S05]  /*1300*/  BSYNC.RECONVERGENT B1 ;  /* 0x0000000000017941 */ /* 0x000fea0003800200 */
.L_x_288:
[----:B------:R-:W-:-:S04]  /*1310*/  LOP3.LUT R12, R12, 0xff, RZ, 0xc0, !PT ;  /* 0x000000ff0c0c7812 */ /* 0x000fc800078ec0ff */
[----:B------:R-:W-:-:S13]  /*1320*/  ISETP.EQ.AND P0, PT, R12, 0x1, PT ;  /* 0x000000010c00780c */ /* 0x000fda0003f02270 */
.L_x_287:
[----:B------:R-:W-:Y:S05]  /*1330*/  BSYNC.RECONVERGENT B2 ;  /* 0x0000000000027941 */ /* 0x000fea0003800200 */
.L_x_286:
[----:B------:R-:W-:Y:S04]  /*1340*/  BSSY.RECONVERGENT B0, `(.L_x_299) ;  /* 0x000008d000007945 */ /* 0x000fe80003800200 */
[----:B------:R-:W-:Y:S05]  /*1350*/  @!P0 BRA `(.L_x_300) ;  /* 0x00000008002c8947 */ /* 0x000fea0003800000 */
[----:B------:R-:W0:Y:S01]  /*1360*/  S2R R11, SR_LANEID ;  /* 0x00000000000b7919 */ /* 0x000e220000000000 */
[----:B------:R-:W-:Y:S01]  /*1370*/  VOTEU.ANY UR6, UPT, PT ;  /* 0x0000000000067886 */ /* 0x000fe200038e0100 */
[----:B------:R-:W1:Y:S01]  /*1380*/  LDC.64 R14, c[0x0][0x398] ;  /* 0x0000e600ff0e7b82 */ /* 0x000e620000000a00 */
[----:B------:R-:W0:Y:S01]  /*1390*/  FLO.U32 R16, UR6 ;  /* 0x0000000600107d00 */ /* 0x000e2200080e0000 */
[----:B------:R-:W2:Y:S06]  /*13a0*/  S2R R10, SR_LTMASK ;  /* 0x00000000000a7919 */ /* 0x000eac0000003900 */
[----:B------:R-:W3:Y:S01]  /*13b0*/  LDC.64 R12, c[0x0][0x388] ;  /* 0x0000e200ff0c7b82 */ /* 0x000ee20000000a00 */
[----:B------:R-:W1:Y:S01]  /*13c0*/  POPC R19, UR6 ;  /* 0x0000000600137d09 */ /* 0x000e620008000000 */
[----:B0-----:R-:W-:-:S13]  /*13d0*/  ISETP.EQ.U32.AND P0, PT, R16, R11, PT ;  /* 0x0000000b1000720c */ /* 0x001fda0003f02070 */
[----:B-1----:R-:W4:Y:S01]  /*13e0*/  @P0 ATOMG.E.ADD.STRONG.GPU PT, R15, desc[UR4][R14.64], R19 ;  /* 0x800000130e0f09a8 */ /* 0x002f2200081ef104 */
[----:B--2---:R-:W-:Y:S01]  /*13f0*/  LOP3.LUT R18, R10, UR6, RZ, 0xc0, !PT ;  /* 0x000000060a127c12 */ /* 0x004fe2000f8ec0ff */
[C---:B------:R-:W-:Y:S01]  /*1400*/  IMAD R20, R9.reuse, -0x9, R8 ;  /* 0xfffffff709147824 */ /* 0x040fe200078e0208 */
[----:B------:R-:W0:Y:S01]  /*1410*/  LDC.64 R10, c[0x0][0x3a8] ;  /* 0x0000ea00ff0a7b82 */ /* 0x000e220000000a00 */
[----:B------:R-:W-:Y:S01]  /*1420*/  IMAD.MOV.U32 R24, RZ, RZ, RZ ;  /* 0x000000ffff187224 */ /* 0x000fe200078e00ff */
[----:B------:R-:W1:Y:S01]  /*1430*/  POPC R17, R18 ;  /* 0x0000001200117309 */ /* 0x000e620000000000 */
[----:B------:R-:W-:Y:S01]  /*1440*/  IMAD.MOV.U32 R23, RZ, RZ, RZ ;  /* 0x000000ffff177224 */ /* 0x000fe200078e00ff */
[----:B----4-:R-:W1:Y:S02]  /*1450*/  SHFL.IDX PT, R22, R15, R16, 0x1f ;  /* 0x00001f100f167589 */ /* 0x010e6400000e0000 */
[----:B-1----:R-:W-:Y:S02]  /*1460*/  IMAD.IADD R22, R22, 0x1, R17 ;  /* 0x0000000116167824 */ /* 0x002fe400078e0211 */
[----:B------:R-:W-:-:S02]  /*1470*/  IMAD R17, R9, 0x9, R20 ;  /* 0x0000000909117824 */ /* 0x000fc400078e0214 */
[----:B0-----:R-:W-:-:S04]  /*1480*/  IMAD.WIDE R10, R22, 0x4, R10 ;  /* 0x00000004160a7825 */ /* 0x001fc800078e020a */
[----:B------:R-:W-:-:S04]  /*1490*/  IMAD R17, R22, 0x51, R17 ;  /* 0x0000005116117824 */ /* 0x000fc800078e0211 */
[----:B---3--:R-:W-:-:S07]  /*14a0*/  IMAD.WIDE R12, R17, 0x4, R12 ;  /* 0x00000004110c7825 */ /* 0x008fce00078e020c */
.L_x_301:
[----:B------:R-:W0:Y:S01]  /*14b0*/  LDC.64 R16, c[0x0][0x380] ;  /* 0x0000e000ff107b82 */ /* 0x000e220000000a00 */
[----:B-1----:R-:W-:-:S04]  /*14c0*/  IMAD R25, R24, 0x9, RZ ;  /* 0x0000000918197824 */ /* 0x002fc800078e02ff */
[----:B------:R-:W-:-:S03]  /*14d0*/  IMAD R27, R2, 0x51, R25 ;  /* 0x00000051021b7824 */ /* 0x000fc600078e0219 */
[----:B------:R-:W1:Y:S01]  /*14e0*/  LDC.64 R14, c[0x0][0x388] ;  /* 0x0000e200ff0e7b82 */ /* 0x000e620000000a00 */
[----:B0-----:R-:W-:-:S06]  /*14f0*/  IMAD.WIDE.U32 R28, R27, 0x4, R16 ;  /* 0x000000041b1c7825 */ /* 0x001fcc00078e0010 */
[----:B------:R-:W2:Y:S01]  /*1500*/  LDG.E R29, desc[UR4][R28.64] ;  /* 0x000000041c1d7981 */ /* 0x000ea2000c1e1900 */
[----:B------:R-:W-:Y:S01]  /*1510*/  ISETP.NE.AND P0, PT, R24, R9, PT ;  /* 0x000000091800720c */ /* 0x000fe20003f05270 */
[----:B------:R-:W-:-:S03]  /*1520*/  IMAD R19, R22, 0x51, R25 ;  /* 0x0000005116137824 */ /* 0x000fc600078e0219 */
[----:B------:R-:W-:Y:S01]  /*1530*/  ISETP.EQ.AND P1, PT, R20, RZ, !P0 ;  /* 0x000000ff1400720c */ /* 0x000fe20004722270 */
[----:B-1----:R-:W-:-:S03]  /*1540*/  IMAD.WIDE R14, R19, 0x4, R14 ;  /* 0x00000004130e7825 */ /* 0x002fc600078e020e */
[----:B--2---:R-:W-:Y:S02]  /*1550*/  ISETP.NE.OR P2, PT, R29, RZ, P1 ;  /* 0x000000ff1d00720c */ /* 0x004fe40000f45670 */
[----:B------:R-:W-:Y:S11]  /*1560*/  STG.E desc[UR4][R14.64], R29 ;  /* 0x0000001d0e007986 */ /* 0x000ff6000c101904 */
[----:B------:R-:W0:Y:S01]  /*1570*/  @!P2 LDC.64 R18, c[0x0][0x3a0] ;  /* 0x0000e800ff12ab82 */ /* 0x000e220000000a00 */
[----:B------:R-:W-:-:S04]  /*1580*/  @!P2 IMAD R26, R22, 0x51, R23 ;  /* 0x00000051161aa824 */ /* 0x000fc800078e0217 */
[----:B0-----:R-:W-:-:S04]  /*1590*/  @!P2 IMAD.WIDE R18, R26, 0x4, R18 ;  /* 0x000000041a12a825 */ /* 0x001fc800078e0212 */
[----:B------:R-:W-:Y:S01]  /*15a0*/  VIADD R26, R27, 0x1 ;  /* 0x000000011b1a7836 */ /* 0x000fe20000000000 */
[----:B------:R0:W-:Y:S03]  /*15b0*/  @!P2 STG.E desc[UR4][R18.64], R25 ;  /* 0x000000191200a986 */ /* 0x0001e6000c101904 */
[----:B0-----:R-:W-:-:S05]  /*15c0*/  IMAD.WIDE.U32 R18, R26, 0x4, R16 ;  /* 0x000000041a127825 */ /* 0x001fca00078e0010 */
[----:B------:R0:W2:Y:S01]  /*15d0*/  LDG.E R26, desc[UR4][R18.64] ;  /* 0x00000004121a7981 */ /* 0x0000a2000c1e1900 */
[----:B------:R-:W-:Y:S01]  /*15e0*/  ISETP.EQ.AND P1, PT, R20, 0x1, !P0 ;  /* 0x000000011400780c */ /* 0x000fe20004722270 */
[----:B------:R-:W-:Y:S02]  /*15f0*/  @!P2 VIADD R23, R23, 0x1 ;  /* 0x000000011717a836 */ /* 0x000fe40000000000 */
[----:B0-----:R-:W-:Y:S01]  /*1600*/  VIADD R19, R27, 0x2 ;  /* 0x000000021b137836 */ /* 0x001fe20000000000 */
[----:B--2---:R-:W-:Y:S01]  /*1610*/  ISETP.NE.OR P1, PT, R26, RZ, P1 ;  /* 0x000000ff1a00720c */ /* 0x004fe20000f25670 */
[----:B------:R0:W-:-:S12]  /*1620*/  STG.E desc[UR4][R14.64+0x4], R26 ;  /* 0x0000041a0e007986 */ /* 0x0001d8000c101904 */
[----:B------:R-:W1:Y:S01]  /*1630*/  @!P1 LDC.64 R28, c[0x0][0x3a0] ;  /* 0x0000e800ff1c9b82 */ /* 0x000e620000000a00 */
[----:B0-----:R-:W-:-:S04]  /*1640*/  @!P1 IMAD R26, R22, 0x51, R23 ;  /* 0x00000051161a9824 */ /* 0x001fc800078e0217 */
[----:B-1----:R-:W-:-:S04]  /*1650*/  @!P1 IMAD.WIDE R28, R26, 0x4, R28 ;  /* 0x000000041a1c9825 */ /* 0x002fc800078e021c */
[----:B------:R-:W-:-:S05]  /*1660*/  @!P1 VIADD R26, R25, 0x1 ;  /* 0x00000001191a9836 */ /* 0x000fca0000000000 */
[----:B------:R0:W-:Y:S02]  /*1670*/  @!P1 STG.E desc[UR4][R28.64], R26 ;  /* 0x0000001a1c009986 */ /* 0x0001e4000c101904 */
[----:B0-----:R-:W-:-:S06]  /*1680*/  IMAD.WIDE.U32 R28, R19, 0x4, R16 ;  /* 0x00000004131c7825 */ /* 0x001fcc00078e0010 */
[----:B------:R-:W2:Y:S01]  /*1690*/  LDG.E R29, desc[UR4][R28.64] ;  /* 0x000000041c1d7981 */ /* 0x000ea2000c1e1900 */
[----:B------:R-:W-:Y:S01]  /*16a0*/  ISETP.EQ.AND P2, PT, R20, 0x2, !P0 ;  /* 0x000000021400780c */ /* 0x000fe20004742270 */
[----:B------:R-:W-:-:S03]  /*16b0*/  @!P1 VIADD R23, R23, 0x1 ;  /* 0x0000000117179836 */ /* 0x000fc60000000000 */
[----:B--2---:R-:W-:Y:S01]  /*16c0*/  ISETP.NE.OR P2, PT, R29, RZ, P2 ;  /* 0x000000ff1d00720c */ /* 0x004fe20001745670 */
[----:B------:R-:W-:-:S12]  /*16d0*/  STG.E desc[UR4][R14.64+0x8], R29 ;  /* 0x0000081d0e007986 */ /* 0x000fd8000c101904 */
[----:B------:R-:W0:Y:S01]  /*16e0*/  @!P2 LDC.64 R18, c[0x0][0x3a0] ;  /* 0x0000e800ff12ab82 */ /* 0x000e220000000a00 */
[----:B------:R-:W-:-:S04]  /*16f0*/  @!P2 IMAD R26, R22, 0x51, R23 ;  /* 0x00000051161aa824 */ /* 0x000fc800078e0217 */
[----:B0-----:R-:W-:-:S04]  /*1700*/  @!P2 IMAD.WIDE R18, R26, 0x4, R18 ;  /* 0x000000041a12a825 */ /* 0x001fc800078e0212 */
[----:B------:R-:W-:-:S05]  /*1710*/  @!P2 VIADD R26, R25, 0x2 ;  /* 0x00000002191aa836 */ /* 0x000fca0000000000 */
[----:B------:R0:W-:Y:S02]  /*1720*/  @!P2 STG.E desc[UR4][R18.64], R26 ;  /* 0x0000001a1200a986 */ /* 0x0001e4000c101904 */
[----:B0-----:R-:W-:-:S04]  /*1730*/  VIADD R19, R27, 0x3 ;  /* 0x000000031b137836 */ /* 0x001fc80000000000 */
[----:B------:R-:W-:-:S06]  /*1740*/  IMAD.WIDE.U32 R18, R19, 0x4, R16 ;  /* 0x0000000413127825 */ /* 0x000fcc00078e0010 */
        /* <DEDUP_REMOVED lines=35> */
[----:B------:R-:W-:-:S05]  /*1980*/  IMAD.WIDE.U32 R28, R29, 0x4, R16 ;  /* 0x000000041d1c7825 */ /* 0x000fca00078e0010 */
[----:B------:R-:W2:Y:S01]  /*1990*/  LDG.E R26, desc[UR4][R28.64] ;  /* 0x000000041c1a7981 */ /* 0x000ea2000c1e1900 */
[----:B------:R-:W-:Y:S01]  /*19a0*/  ISETP.EQ.AND P2, PT, R20, 0x6, !P0 ;  /* 0x000000061400780c */ /* 0x000fe20004742270 */
[----:B------:R-:W-:-:S03]  /*19b0*/  @!P1 VIADD R23, R23, 0x1 ;  /* 0x0000000117179836 */ /* 0x000fc60000000000 */
[----:B--2---:R-:W-:Y:S01]  /*19c0*/  ISETP.NE.OR P2, PT, R26, RZ, P2 ;  /* 0x000000ff1a00720c */ /* 0x004fe20001745670 */
[----:B------:R-:W-:-:S12]  /*19d0*/  STG.E desc[UR4][R14.64+0x18], R26 ;  /* 0x0000181a0e007986 */ /* 0x000fd8000c101904 */
[----:B------:R-:W0:Y:S01]  /*19e0*/  @!P2 LDC.64 R18, c[0x0][0x3a0] ;  /* 0x0000e800ff12ab82 */ /* 0x000e220000000a00 */
[----:B------:R-:W-:Y:S02]  /*19f0*/  @!P2 IMAD R29, R22, 0x51, R23 ;  /* 0x00000051161da824 */ /* 0x000fe400078e0217 */
[----:B------:R-:W-:Y:S02]  /*1a00*/  @!P2 VIADD R28, R25, 0x6 ;  /* 0x00000006191ca836 */ /* 0x000fe40000000000 */
[----:B0-----:R-:W-:-:S04]  /*1a10*/  @!P2 IMAD.WIDE R18, R29, 0x4, R18 ;  /* 0x000000041d12a825 */ /* 0x001fc800078e0212 */
[----:B------:R-:W-:Y:S01]  /*1a20*/  VIADD R29, R27, 0x7 ;  /* 0x000000071b1d7836 */ /* 0x000fe20000000000 */
[----:B------:R0:W-:Y:S03]  /*1a30*/  @!P2 STG.E desc[UR4][R18.64], R28 ;  /* 0x0000001c1200a986 */ /* 0x0001e6000c101904 */
[----:B0-----:R-:W-:-:S06]  /*1a40*/  IMAD.WIDE.U32 R28, R29, 0x4, R16 ;  /* 0x000000041d1c7825 */ /* 0x001fcc00078e0010 */
[----:B------:R-:W2:Y:S01]  /*1a50*/  LDG.E R29, desc[UR4][R28.64] ;  /* 0x000000041c1d7981 */ /* 0x000ea2000c1e1900 */
[----:B------:R-:W-:Y:S01]  /*1a60*/  ISETP.EQ.AND P1, PT, R20, 0x7, !P0 ;  /* 0x000000071400780c */ /* 0x000fe20004722270 */
[----:B------:R-:W-:Y:S02]  /*1a70*/  VIADD R27, R27, 0x8 ;  /* 0x000000081b1b7836 */ /* 0x000fe40000000000 */
[----:B------:R-:W-:Y:S02]  /*1a80*/  @!P2 VIADD R23, R23, 0x1 ;  /* 0x000000011717a836 */ /* 0x000fe40000000000 */
[----:B------:R-:W-:Y:S01]  /*1a90*/  IMAD.WIDE.U32 R26, R27, 0x4, R16 ;  /* 0x000000041b1a7825 */ /* 0x000fe200078e0010 */
[----:B--2---:R-:W-:Y:S01]  /*1aa0*/  ISETP.NE.OR P1, PT, R29, RZ, P1 ;  /* 0x000000ff1d00720c */ /* 0x004fe20000f25670 */
[----:B------:R-:W-:-:S12]  /*1ab0*/  STG.E desc[UR4][R14.64+0x1c], R29 ;  /* 0x00001c1d0e007986 */ /* 0x000fd8000c101904 */
[----:B------:R-:W0:Y:S01]  /*1ac0*/  @!P1 LDC.64 R16, c[0x0][0x3a0] ;  /* 0x0000e800ff109b82 */ /* 0x000e220000000a00 */
[----:B------:R-:W-:Y:S02]  /*1ad0*/  @!P1 IMAD R19, R22, 0x51, R23 ;  /* 0x0000005116139824 */ /* 0x000fe400078e0217 */
[----:B------:R-:W-:Y:S02]  /*1ae0*/  @!P1 VIADD R28, R25, 0x7 ;  /* 0x00000007191c9836 */ /* 0x000fe40000000000 */
[----:B0-----:R-:W-:-:S05]  /*1af0*/  @!P1 IMAD.WIDE R16, R19, 0x4, R16 ;  /* 0x0000000413109825 */ /* 0x001fca00078e0210 */
[----:B------:R0:W-:Y:S04]  /*1b00*/  @!P1 STG.E desc[UR4][R16.64], R28 ;  /* 0x0000001c10009986 */ /* 0x0001e8000c101904 */
[----:B------:R-:W2:Y:S01]  /*1b10*/  LDG.E R27, desc[UR4][R26.64] ;  /* 0x000000041a1b7981 */ /* 0x000ea2000c1e1900 */
[----:B------:R-:W-:Y:S01]  /*1b20*/  ISETP.EQ.AND P0, PT, R20, 0x8, !P0 ;  /* 0x000000081400780c */ /* 0x000fe20004702270 */
[----:B------:R-:W-:Y:S02]  /*1b30*/  @!P1 VIADD R23, R23, 0x1 ;  /* 0x0000000117179836 */ /* 0x000fe40000000000 */
[----:B------:R-:W-:Y:S01]  /*1b40*/  VIADD R24, R24, 0x1 ;  /* 0x0000000118187836 */ /* 0x000fe20000000000 */
[----:B--2---:R-:W-:Y:S01]  /*1b50*/  ISETP.NE.OR P0, PT, R27, RZ, P0 ;  /* 0x000000ff1b00720c */ /* 0x004fe20000705670 */
[----:B------:R1:W-:-:S12]  /*1b60*/  STG.E desc[UR4][R14.64+0x20], R27 ;  /* 0x0000201b0e007986 */ /* 0x0003d8000c101904 */
[----:B------:R-:W2:Y:S01]  /*1b70*/  @!P0 LDC.64 R18, c[0x0][0x3a0] ;  /* 0x0000e800ff128b82 */ /* 0x000ea20000000a00 */
[----:B0-----:R-:W-:Y:S02]  /*1b80*/  @!P0 IMAD R17, R22, 0x51, R23 ;  /* 0x0000005116118824 */ /* 0x001fe400078e0217 */
[----:B------:R-:W-:Y:S02]  /*1b90*/  @!P0 VIADD R25, R25, 0x8 ;  /* 0x0000000819198836 */ /* 0x000fe40000000000 */
[----:B------:R-:W-:Y:S02]  /*1ba0*/  @!P0 VIADD R23, R23, 0x1 ;  /* 0x0000000117178836 */ /* 0x000fe40000000000 */
[----:B--2---:R-:W-:-:S05]  /*1bb0*/  @!P0 IMAD.WIDE R18, R17, 0x4, R18 ;  /* 0x0000000411128825 */ /* 0x004fca00078e0212 */
[----:B------:R1:W-:Y:S01]  /*1bc0*/  @!P0 STG.E desc[UR4][R18.64], R25 ;  /* 0x0000001912008986 */ /* 0x0003e2000c101904 */
[----:B------:R-:W-:-:S03]  /*1bd0*/  ISETP.NE.AND P0, PT, R24, 0x9, PT ;  /* 0x000000091800780c */ /* 0x000fc60003f05270 */
[----:B------:R1:W-:Y:S04]  /*1be0*/  STG.E desc[UR4][R10.64], R23 ;  /* 0x000000170a007986 */ /* 0x0003e8000c101904 */
[----:B------:R1:W-:Y:S06]  /*1bf0*/  STG.E desc[UR4][R12.64], R21 ;  /* 0x000000150c007986 */ /* 0x0003ec000c101904 */
[----:B------:R-:W-:Y:S05]  /*1c00*/  @P0 BRA `(.L_x_301) ;  /* 0xfffffff800280947 */ /* 0x000fea000383ffff */
.L_x_300:
[----:B------:R-:W-:Y:S05]  /*1c10*/  BSYNC.RECONVERGENT B0 ;  /* 0x0000000000007941 */ /* 0x000fea0003800200 */
.L_x_299:
[----:B-1----:R-:W-:-:S05]  /*1c20*/  VIADD R21, R21, 0x1 ;  /* 0x0000000115157836 */ /* 0x002fca0000000000 */
[----:B------:R-:W-:-:S13]  /*1c30*/  ISETP.NE.AND P0, PT, R21, 0xa, PT ;  /* 0x0000000a1500780c */ /* 0x000fda0003f05270 */
[----:B------:R-:W-:Y:S05]  /*1c40*/  @P0 BRA `(.L_x_302) ;  /* 0xffffffe400e00947 */ /* 0x000fea000383ffff */
.L_x_285:
[----:B------:R-:W-:Y:S05]  /*1c50*/  BSYNC.RECONVERGENT B3 ;  /* 0x0000000000037941 */ /* 0x000fea0003800200 */
.L_x_284:
[----:B------:R-:W-:Y:S01]  /*1c60*/  VIADD R8, R0, 0x50 ;  /* 0x0000005000087836 */ /* 0x000fe20000000000 */
[----:B------:R-:W-:Y:S01]  /*1c70*/  ISETP.NE.AND P1, PT, R6, RZ, PT ;  /* 0x000000ff0600720c */ /* 0x000fe20003f25270 */
[----:B------:R-:W-:Y:S02]  /*1c80*/  VIADD R5, R5, 0x1 ;  /* 0x0000000105057836 */ /* 0x000fe40000000000 */
[----:B------:R-:W-:Y:S01]  /*1c90*/  VIADD R4, R4, 0x1 ;  /* 0x0000000104047836 */ /* 0x000fe20000000000 */
[C---:B------:R-:W-:Y:S01]  /*1ca0*/  ISETP.GE.AND P0, PT, R7.reuse, R8, PT ;  /* 0x000000080700720c */ /* 0x040fe20003f06270 */
[----:B------:R-:W-:Y:S02]  /*1cb0*/  VIADD R7, R7, 0x1 ;  /* 0x0000000107077836 */ /* 0x000fe40000000000 */
[----:B------:R-:W-:-:S10]  /*1cc0*/  VIADD R3, R3, 0x1 ;  /* 0x0000000103037836 */ /* 0x000fd40000000000 */
[----:B------:R-:W-:Y:S05]  /*1cd0*/  @!P0 BRA P1, `(.L_x_303) ;  /* 0xffffffe400048947 */ /* 0x000fea000083ffff */
[----:B------:R-:W-:Y:S05]  /*1ce0*/  BSYNC.RECONVERGENT B4 ;  /* 0x0000000000047941 */ /* 0x000fea0003800200 */
.L_x_283:
[----:B------:R-:W0:Y:S01]  /*1cf0*/  LDCU UR6, c[0x0][0x360] ;  /* 0x00006c00ff0677ac */ /* 0x000e220008000800 */
[----:B------:R-:W0:Y:S01]  /*1d00*/  LDC R3, c[0x0][0x370] ;  /* 0x0000dc00ff037b82 */ /* 0x000e220000000800 */
[----:B------:R-:W1:Y:S01]  /*1d10*/  LDCU UR7, c[0x0][0x390] ;  /* 0x00007200ff0777ac */ /* 0x000e620008000800 */
[----:B0-----:R-:W-:-:S05]  /*1d20*/  IMAD R2, R3, UR6, R2 ;  /* 0x0000000603027c24 */ /* 0x001fca000f8e0202 */
[----:B-1----:R-:W-:-:S13]  /*1d30*/  ISETP.GE.U32.AND P0, PT, R2, UR7, PT ;  /* 0x0000000702007c0c */ /* 0x002fda000bf06070 */
[----:B------:R-:W-:Y:S05]  /*1d40*/  @!P0 BRA `(.L_x_304) ;  /* 0xffffffe000d48947 */ /* 0x000fea000383ffff */
[----:B------:R-:W-:Y:S05]  /*1d50*/  EXIT ;  /* 0x000000000000794d */ /* 0x000fea0003800000 */
.L_x_305:
        /* <DEDUP_REMOVED lines=10> */
.L_x_307:


//--------------------- .nv.global.init           --------------------------
	.section	.nv.global.init,"aw",@progbits
.nv.global.init:
	.type		$str,@object
	.size		$str,($str$1 - $str)
$str:
        /*0000*/ 	.byte	0x68, 0x65, 0x6c, 0x6c, 0x6f, 0x20, 0x77, 0x6f, 0x72, 0x6c, 0x64, 0x0a, 0x00
	.type		$str$1,@object
	.size		$str$1,(.L_1 - $str$1)
$str$1:
        /*000d*/ 	.byte	0x66, 0x6f, 0x75, 0x6e, 0x64, 0x20, 0x73, 0x6f, 0x6c, 0x75, 0x74, 0x69, 0x6f, 0x6e, 0x20, 0x0a
        /*001d*/ 	.byte	0x00
.L_1:


//--------------------- .nv.shared.reserved.0     --------------------------
	.section	.nv.shared.reserved.0,"aw",@nobits
	.weak		__nv_reservedSMEM_offset_0_alias
	.size		__nv_reservedSMEM_offset_0_alias, 0, 64
	.other		__nv_reservedSMEM_offset_0_alias,@"STO_CUDA_RESERVED_SHARED STV_DEFAULT"
__nv_reservedSMEM_offset_0_alias:
	.zero		0
	.zero		64


//--------------------- .nv.constant0._Z12findSolutionPiiS_S_S_S_ --------------------------
	.section	.nv.constant0._Z12findSolutionPiiS_S_S_S_,"a",@progbits
	.sectionflags	@""
	.align	4
.nv.constant0._Z12findSolutionPiiS_S_S_S_:
	.zero		944


//--------------------- .nv.constant0._Z14genChildBoardsPiS_iS_S_S_ --------------------------
	.section	.nv.constant0._Z14genChildBoardsPiS_iS_S_S_,"a",@progbits
	.sectionflags	@""
	.align	4
.nv.constant0._Z14genChildBoardsPiS_iS_S_S_:
	.zero		944


//--------------------- SYMBOLS --------------------------

	.type		.nv.reservedSmem.offset0,@object
	.size		.nv.reservedSmem.offset0,0x4
	.type		vprintf,@function
